//
// Generated by NVIDIA NVVM Compiler
//
// Compiler Build ID: CL-36424714
// Cuda compilation tools, release 13.0, V13.0.88
// Based on NVVM 20.0.0
//

.version 9.0
.target sm_100
.address_size 64

	// .globl	descend_adam_gpu
.func  (.param .b64 func_retval0) __internal_accurate_pow
(
	.param .b64 __internal_accurate_pow_param_0,
	.param .b64 __internal_accurate_pow_param_1
)
;

.visible .entry descend_adam_gpu(
	.param .u32 descend_adam_gpu_param_0,
	.param .u32 descend_adam_gpu_param_1,
	.param .f64 descend_adam_gpu_param_2,
	.param .f64 descend_adam_gpu_param_3,
	.param .f64 descend_adam_gpu_param_4,
	.param .f64 descend_adam_gpu_param_5,
	.param .f64 descend_adam_gpu_param_6,
	.param .u64 .ptr .align 1 descend_adam_gpu_param_7,
	.param .u64 .ptr .align 1 descend_adam_gpu_param_8,
	.param .u64 .ptr .align 1 descend_adam_gpu_param_9,
	.param .u64 .ptr .align 1 descend_adam_gpu_param_10
)
{
	.reg .pred 	%p<37>;
	.reg .b32 	%r<39>;
	.reg .b64 	%rd<18>;
	.reg .b64 	%fd<70>;

	ld.param.u32 	%r6, [descend_adam_gpu_param_0];
	ld.param.u32 	%r5, [descend_adam_gpu_param_1];
	ld.param.f64 	%fd19, [descend_adam_gpu_param_3];
	ld.param.f64 	%fd20, [descend_adam_gpu_param_4];
	ld.param.f64 	%fd21, [descend_adam_gpu_param_5];
	ld.param.u64 	%rd4, [descend_adam_gpu_param_8];
	ld.param.u64 	%rd5, [descend_adam_gpu_param_9];
	ld.param.u64 	%rd6, [descend_adam_gpu_param_10];
	mov.u32 	%r7, %ctaid.x;
	mov.u32 	%r8, %ntid.x;
	mov.u32 	%r9, %tid.x;
	mad.lo.s32 	%r1, %r7, %r8, %r9;
	setp.ge.s32 	%p6, %r1, %r6;
	@%p6 bra 	$L__BB0_16;
	cvta.to.global.u64 	%rd7, %rd5;
	cvta.to.global.u64 	%rd8, %rd4;
	cvta.to.global.u64 	%rd9, %rd6;
	mul.wide.s32 	%rd10, %r1, 8;
	add.s64 	%rd1, %rd7, %rd10;
	ld.global.f64 	%fd23, [%rd1];
	mov.f64 	%fd24, 0d3FF0000000000000;
	sub.f64 	%fd25, %fd24, %fd19;
	add.s64 	%rd11, %rd8, %rd10;
	ld.global.f64 	%fd26, [%rd11];
	mul.f64 	%fd27, %fd25, %fd26;
	fma.rn.f64 	%fd28, %fd19, %fd23, %fd27;
	st.global.f64 	[%rd1], %fd28;
	add.s64 	%rd12, %rd9, %rd10;
	ld.global.f64 	%fd29, [%rd12];
	sub.f64 	%fd30, %fd24, %fd20;
	ld.global.f64 	%fd31, [%rd11];
	mul.f64 	%fd32, %fd30, %fd31;
	mul.f64 	%fd33, %fd31, %fd32;
	fma.rn.f64 	%fd1, %fd20, %fd29, %fd33;
	st.global.f64 	[%rd12], %fd1;
	cvt.rn.f64.s32 	%fd2, %r5;
	{
	.reg .b32 %temp; 
	mov.b64 	{%temp, %r2}, %fd20;
	}
	{
	.reg .b32 %temp; 
	mov.b64 	{%temp, %r3}, %fd2;
	}
	shr.u32 	%r10, %r3, 20;
	and.b32  	%r11, %r10, 2047;
	add.s32 	%r12, %r11, -1012;
	mov.b64 	%rd13, %fd2;
	shl.b64 	%rd2, %rd13, %r12;
	setp.eq.s64 	%p36, %rd2, -9223372036854775808;
	abs.f64 	%fd3, %fd20;
	{ // callseq 0, 0
	.param .b64 param0;
	st.param.f64 	[param0], %fd3;
	.param .b64 param1;
	st.param.f64 	[param1], %fd2;
	.param .b64 retval0;
	call.uni (retval0), 
	__internal_accurate_pow, 
	(
	param0, 
	param1
	);
	ld.param.f64 	%fd34, [retval0];
	} // callseq 0
	setp.lt.s32 	%p8, %r2, 0;
	neg.f64 	%fd36, %fd34;
	selp.f64 	%fd37, %fd36, %fd34, %p36;
	selp.f64 	%fd67, %fd37, %fd34, %p8;
	setp.neu.f64 	%p9, %fd20, 0d0000000000000000;
	mov.pred 	%p35, %p36;
	@%p9 bra 	$L__BB0_3;
	setp.eq.s64 	%p10, %rd2, -9223372036854775808;
	abs.f64 	%fd38, %fd2;
	setp.neu.f64 	%p11, %fd38, 0d3FE0000000000000;
	and.pred  	%p35, %p11, %p10;
	selp.b32 	%r13, %r2, 0, %p35;
	setp.lt.s32 	%p12, %r3, 0;
	or.b32  	%r14, %r13, 2146435072;
	selp.b32 	%r15, %r14, %r13, %p12;
	mov.b32 	%r16, 0;
	mov.b64 	%fd67, {%r16, %r15};
$L__BB0_3:
	add.f64 	%fd39, %fd20, %fd2;
	{
	.reg .b32 %temp; 
	mov.b64 	{%temp, %r17}, %fd39;
	}
	and.b32  	%r18, %r17, 2146435072;
	setp.ne.s32 	%p13, %r18, 2146435072;
	@%p13 bra 	$L__BB0_8;
	setp.num.f64 	%p14, %fd20, %fd20;
	@%p14 bra 	$L__BB0_6;
	add.rn.f64 	%fd67, %fd20, %fd2;
	bra.uni 	$L__BB0_8;
$L__BB0_6:
	setp.neu.f64 	%p15, %fd3, 0d7FF0000000000000;
	@%p15 bra 	$L__BB0_8;
	setp.lt.s32 	%p16, %r2, 0;
	setp.lt.s32 	%p17, %r3, 0;
	selp.b32 	%r19, 0, 2146435072, %p17;
	and.b32  	%r20, %r3, 2147483647;
	setp.ne.s32 	%p18, %r20, 1071644672;
	or.b32  	%r21, %r19, -2147483648;
	selp.b32 	%r22, %r21, %r19, %p18;
	selp.b32 	%r23, %r22, %r19, %p35;
	selp.b32 	%r24, %r23, %r19, %p16;
	mov.b32 	%r25, 0;
	mov.b64 	%fd67, {%r25, %r24};
$L__BB0_8:
	ld.param.f64 	%fd64, [descend_adam_gpu_param_2];
	setp.eq.s64 	%p19, %rd2, -9223372036854775808;
	setp.eq.f64 	%p20, %fd20, 0d3FF0000000000000;
	setp.eq.s32 	%p21, %r5, 0;
	mov.f64 	%fd40, 0d3FF0000000000000;
	sub.f64 	%fd41, %fd40, %fd67;
	sqrt.rn.f64 	%fd42, %fd41;
	selp.f64 	%fd43, 0d0000000000000000, %fd42, %p20;
	selp.f64 	%fd44, 0d0000000000000000, %fd43, %p21;
	mul.f64 	%fd10, %fd64, %fd44;
	{
	.reg .b32 %temp; 
	mov.b64 	{%temp, %r4}, %fd19;
	}
	abs.f64 	%fd11, %fd19;
	{ // callseq 1, 0
	.param .b64 param0;
	st.param.f64 	[param0], %fd11;
	.param .b64 param1;
	st.param.f64 	[param1], %fd2;
	.param .b64 retval0;
	call.uni (retval0), 
	__internal_accurate_pow, 
	(
	param0, 
	param1
	);
	ld.param.f64 	%fd45, [retval0];
	} // callseq 1
	setp.lt.s32 	%p22, %r4, 0;
	neg.f64 	%fd47, %fd45;
	selp.f64 	%fd48, %fd47, %fd45, %p19;
	selp.f64 	%fd69, %fd48, %fd45, %p22;
	setp.neu.f64 	%p23, %fd19, 0d0000000000000000;
	@%p23 bra 	$L__BB0_10;
	setp.eq.s64 	%p24, %rd2, -9223372036854775808;
	abs.f64 	%fd49, %fd2;
	setp.neu.f64 	%p25, %fd49, 0d3FE0000000000000;
	and.pred  	%p36, %p25, %p24;
	selp.b32 	%r26, %r4, 0, %p36;
	setp.lt.s32 	%p26, %r3, 0;
	or.b32  	%r27, %r26, 2146435072;
	selp.b32 	%r28, %r27, %r26, %p26;
	mov.b32 	%r29, 0;
	mov.b64 	%fd69, {%r29, %r28};
$L__BB0_10:
	add.f64 	%fd50, %fd19, %fd2;
	{
	.reg .b32 %temp; 
	mov.b64 	{%temp, %r30}, %fd50;
	}
	and.b32  	%r31, %r30, 2146435072;
	setp.ne.s32 	%p27, %r31, 2146435072;
	@%p27 bra 	$L__BB0_15;
	setp.num.f64 	%p28, %fd19, %fd19;
	@%p28 bra 	$L__BB0_13;
	add.rn.f64 	%fd69, %fd19, %fd2;
	bra.uni 	$L__BB0_15;
$L__BB0_13:
	setp.neu.f64 	%p29, %fd11, 0d7FF0000000000000;
	@%p29 bra 	$L__BB0_15;
	setp.lt.s32 	%p30, %r4, 0;
	setp.lt.s32 	%p31, %r3, 0;
	selp.b32 	%r32, 0, 2146435072, %p31;
	and.b32  	%r33, %r3, 2147483647;
	setp.ne.s32 	%p32, %r33, 1071644672;
	or.b32  	%r34, %r32, -2147483648;
	selp.b32 	%r35, %r34, %r32, %p32;
	selp.b32 	%r36, %r35, %r32, %p36;
	selp.b32 	%r37, %r36, %r32, %p30;
	mov.b32 	%r38, 0;
	mov.b64 	%fd69, {%r38, %r37};
$L__BB0_15:
	ld.param.u64 	%rd17, [descend_adam_gpu_param_7];
	ld.param.f64 	%fd65, [descend_adam_gpu_param_6];
	setp.eq.s32 	%p33, %r5, 0;
	setp.eq.f64 	%p34, %fd19, 0d3FF0000000000000;
	mov.f64 	%fd51, 0d3FF0000000000000;
	sub.f64 	%fd52, %fd51, %fd69;
	selp.f64 	%fd53, 0d0000000000000000, %fd52, %p34;
	selp.f64 	%fd54, 0d0000000000000000, %fd53, %p33;
	div.rn.f64 	%fd55, %fd10, %fd54;
	cvta.to.global.u64 	%rd14, %rd17;
	add.s64 	%rd16, %rd14, %rd10;
	ld.global.f64 	%fd56, [%rd16];
	ld.global.f64 	%fd57, [%rd1];
	sqrt.rn.f64 	%fd58, %fd1;
	add.f64 	%fd59, %fd21, %fd58;
	div.rn.f64 	%fd60, %fd57, %fd59;
	fma.rn.f64 	%fd61, %fd65, %fd56, %fd60;
	mul.f64 	%fd62, %fd55, %fd61;
	sub.f64 	%fd63, %fd56, %fd62;
	st.global.f64 	[%rd16], %fd63;
$L__BB0_16:
	ret;

}
.func  (.param .b64 func_retval0) __internal_accurate_pow(
	.param .b64 __internal_accurate_pow_param_0,
	.param .b64 __internal_accurate_pow_param_1
)
{
	.reg .pred 	%p<8>;
	.reg .b32 	%r<49>;
	.reg .b32 	%f<3>;
	.reg .b64 	%fd<109>;

	ld.param.f64 	%fd10, [__internal_accurate_pow_param_0];
	ld.param.f64 	%fd11, [__internal_accurate_pow_param_1];
	{
	.reg .b32 %temp; 
	mov.b64 	{%temp, %r46}, %fd10;
	}
	{
	.reg .b32 %temp; 
	mov.b64 	{%r45, %temp}, %fd10;
	}
	shr.u32 	%r47, %r46, 20;
	setp.gt.u32 	%p1, %r46, 1048575;
	@%p1 bra 	$L__BB1_2;
	mul.f64 	%fd12, %fd10, 0d4350000000000000;
	{
	.reg .b32 %temp; 
	mov.b64 	{%temp, %r46}, %fd12;
	}
	{
	.reg .b32 %temp; 
	mov.b64 	{%r45, %temp}, %fd12;
	}
	shr.u32 	%r16, %r46, 20;
	add.s32 	%r47, %r16, -54;
$L__BB1_2:
	add.s32 	%r48, %r47, -1023;
	and.b32  	%r17, %r46, -2146435073;
	or.b32  	%r18, %r17, 1072693248;
	mov.b64 	%fd107, {%r45, %r18};
	setp.lt.u32 	%p2, %r18, 1073127583;
	@%p2 bra 	$L__BB1_4;
	{
	.reg .b32 %temp; 
	mov.b64 	{%r19, %temp}, %fd107;
	}
	{
	.reg .b32 %temp; 
	mov.b64 	{%temp, %r20}, %fd107;
	}
	add.s32 	%r21, %r20, -1048576;
	mov.b64 	%fd107, {%r19, %r21};
	add.s32 	%r48, %r47, -1022;
$L__BB1_4:
	add.f64 	%fd13, %fd107, 0dBFF0000000000000;
	add.f64 	%fd14, %fd107, 0d3FF0000000000000;
	rcp.approx.ftz.f64 	%fd15, %fd14;
	neg.f64 	%fd16, %fd14;
	fma.rn.f64 	%fd17, %fd16, %fd15, 0d3FF0000000000000;
	fma.rn.f64 	%fd18, %fd17, %fd17, %fd17;
	fma.rn.f64 	%fd19, %fd18, %fd15, %fd15;
	mul.f64 	%fd20, %fd13, %fd19;
	fma.rn.f64 	%fd21, %fd13, %fd19, %fd20;
	mul.f64 	%fd22, %fd21, %fd21;
	fma.rn.f64 	%fd23, %fd22, 0d3EB0F5FF7D2CAFE2, 0d3ED0F5D241AD3B5A;
	fma.rn.f64 	%fd24, %fd23, %fd22, 0d3EF3B20A75488A3F;
	fma.rn.f64 	%fd25, %fd24, %fd22, 0d3F1745CDE4FAECD5;
	fma.rn.f64 	%fd26, %fd25, %fd22, 0d3F3C71C7258A578B;
	fma.rn.f64 	%fd27, %fd26, %fd22, 0d3F6249249242B910;
	fma.rn.f64 	%fd28, %fd27, %fd22, 0d3F89999999999DFB;
	sub.f64 	%fd29, %fd13, %fd21;
	add.f64 	%fd30, %fd29, %fd29;
	neg.f64 	%fd31, %fd21;
	fma.rn.f64 	%fd32, %fd31, %fd13, %fd30;
	mul.f64 	%fd33, %fd19, %fd32;
	fma.rn.f64 	%fd34, %fd22, %fd28, 0d3FB5555555555555;
	mov.f64 	%fd35, 0d3FB5555555555555;
	sub.f64 	%fd36, %fd35, %fd34;
	fma.rn.f64 	%fd37, %fd22, %fd28, %fd36;
	add.f64 	%fd38, %fd37, 0dBC46A4CB00B9E7B0;
	add.f64 	%fd39, %fd34, %fd38;
	sub.f64 	%fd40, %fd34, %fd39;
	add.f64 	%fd41, %fd38, %fd40;
	mul.rn.f64 	%fd42, %fd21, %fd21;
	neg.f64 	%fd43, %fd42;
	fma.rn.f64 	%fd44, %fd21, %fd21, %fd43;
	{
	.reg .b32 %temp; 
	mov.b64 	{%r22, %temp}, %fd33;
	}
	{
	.reg .b32 %temp; 
	mov.b64 	{%temp, %r23}, %fd33;
	}
	add.s32 	%r24, %r23, 1048576;
	mov.b64 	%fd45, {%r22, %r24};
	fma.rn.f64 	%fd46, %fd21, %fd45, %fd44;
	mul.rn.f64 	%fd47, %fd42, %fd21;
	neg.f64 	%fd48, %fd47;
	fma.rn.f64 	%fd49, %fd42, %fd21, %fd48;
	fma.rn.f64 	%fd50, %fd42, %fd33, %fd49;
	fma.rn.f64 	%fd51, %fd46, %fd21, %fd50;
	mul.rn.f64 	%fd52, %fd39, %fd47;
	neg.f64 	%fd53, %fd52;
	fma.rn.f64 	%fd54, %fd39, %fd47, %fd53;
	fma.rn.f64 	%fd55, %fd39, %fd51, %fd54;
	fma.rn.f64 	%fd56, %fd41, %fd47, %fd55;
	add.f64 	%fd57, %fd52, %fd56;
	sub.f64 	%fd58, %fd52, %fd57;
	add.f64 	%fd59, %fd56, %fd58;
	add.f64 	%fd60, %fd21, %fd57;
	sub.f64 	%fd61, %fd21, %fd60;
	add.f64 	%fd62, %fd57, %fd61;
	add.f64 	%fd63, %fd59, %fd62;
	add.f64 	%fd64, %fd33, %fd63;
	add.f64 	%fd65, %fd60, %fd64;
	sub.f64 	%fd66, %fd60, %fd65;
	add.f64 	%fd67, %fd64, %fd66;
	xor.b32  	%r25, %r48, -2147483648;
	mov.b32 	%r26, 1127219200;
	mov.b64 	%fd68, {%r25, %r26};
	mov.b32 	%r27, -2147483648;
	mov.b64 	%fd69, {%r27, %r26};
	sub.f64 	%fd70, %fd68, %fd69;
	fma.rn.f64 	%fd71, %fd70, 0d3FE62E42FEFA39EF, %fd65;
	fma.rn.f64 	%fd72, %fd70, 0dBFE62E42FEFA39EF, %fd71;
	sub.f64 	%fd73, %fd72, %fd65;
	sub.f64 	%fd74, %fd67, %fd73;
	fma.rn.f64 	%fd75, %fd70, 0d3C7ABC9E3B39803F, %fd74;
	add.f64 	%fd76, %fd71, %fd75;
	sub.f64 	%fd77, %fd71, %fd76;
	add.f64 	%fd78, %fd75, %fd77;
	{
	.reg .b32 %temp; 
	mov.b64 	{%temp, %r28}, %fd11;
	}
	{
	.reg .b32 %temp; 
	mov.b64 	{%r29, %temp}, %fd11;
	}
	shl.b32 	%r30, %r28, 1;
	setp.gt.u32 	%p3, %r30, -33554433;
	and.b32  	%r31, %r28, -15728641;
	selp.b32 	%r32, %r31, %r28, %p3;
	mov.b64 	%fd79, {%r29, %r32};
	mul.rn.f64 	%fd80, %fd76, %fd79;
	neg.f64 	%fd81, %fd80;
	fma.rn.f64 	%fd82, %fd76, %fd79, %fd81;
	fma.rn.f64 	%fd83, %fd78, %fd79, %fd82;
	add.f64 	%fd4, %fd80, %fd83;
	sub.f64 	%fd84, %fd80, %fd4;
	add.f64 	%fd5, %fd83, %fd84;
	fma.rn.f64 	%fd85, %fd4, 0d3FF71547652B82FE, 0d4338000000000000;
	{
	.reg .b32 %temp; 
	mov.b64 	{%r13, %temp}, %fd85;
	}
	mov.f64 	%fd86, 0dC338000000000000;
	add.rn.f64 	%fd87, %fd85, %fd86;
	fma.rn.f64 	%fd88, %fd87, 0dBFE62E42FEFA39EF, %fd4;
	fma.rn.f64 	%fd89, %fd87, 0dBC7ABC9E3B39803F, %fd88;
	fma.rn.f64 	%fd90, %fd89, 0d3E5ADE1569CE2BDF, 0d3E928AF3FCA213EA;
	fma.rn.f64 	%fd91, %fd90, %fd89, 0d3EC71DEE62401315;
	fma.rn.f64 	%fd92, %fd91, %fd89, 0d3EFA01997C89EB71;
	fma.rn.f64 	%fd93, %fd92, %fd89, 0d3F2A01A014761F65;
	fma.rn.f64 	%fd94, %fd93, %fd89, 0d3F56C16C1852B7AF;
	fma.rn.f64 	%fd95, %fd94, %fd89, 0d3F81111111122322;
	fma.rn.f64 	%fd96, %fd95, %fd89, 0d3FA55555555502A1;
	fma.rn.f64 	%fd97, %fd96, %fd89, 0d3FC5555555555511;
	fma.rn.f64 	%fd98, %fd97, %fd89, 0d3FE000000000000B;
	fma.rn.f64 	%fd99, %fd98, %fd89, 0d3FF0000000000000;
	fma.rn.f64 	%fd100, %fd99, %fd89, 0d3FF0000000000000;
	{
	.reg .b32 %temp; 
	mov.b64 	{%r14, %temp}, %fd100;
	}
	{
	.reg .b32 %temp; 
	mov.b64 	{%temp, %r15}, %fd100;
	}
	shl.b32 	%r33, %r13, 20;
	add.s32 	%r34, %r33, %r15;
	mov.b64 	%fd108, {%r14, %r34};
	{
	.reg .b32 %temp; 
	mov.b64 	{%temp, %r35}, %fd4;
	}
	mov.b32 	%f2, %r35;
	abs.f32 	%f1, %f2;
	setp.lt.f32 	%p4, %f1, 0f4086232B;
	@%p4 bra 	$L__BB1_7;
	setp.lt.f64 	%p5, %fd4, 0d0000000000000000;
	add.f64 	%fd101, %fd4, 0d7FF0000000000000;
	selp.f64 	%fd108, 0d0000000000000000, %fd101, %p5;
	setp.geu.f32 	%p6, %f1, 0f40874800;
	@%p6 bra 	$L__BB1_7;
	shr.u32 	%r36, %r13, 31;
	add.s32 	%r37, %r13, %r36;
	shr.s32 	%r38, %r37, 1;
	shl.b32 	%r39, %r38, 20;
	add.s32 	%r40, %r15, %r39;
	mov.b64 	%fd102, {%r14, %r40};
	sub.s32 	%r41, %r13, %r38;
	shl.b32 	%r42, %r41, 20;
	add.s32 	%r43, %r42, 1072693248;
	mov.b32 	%r44, 0;
	mov.b64 	%fd103, {%r44, %r43};
	mul.f64 	%fd108, %fd103, %fd102;
$L__BB1_7:
	abs.f64 	%fd104, %fd108;
	setp.eq.f64 	%p7, %fd104, 0d7FF0000000000000;
	fma.rn.f64 	%fd105, %fd108, %fd5, %fd108;
	selp.f64 	%fd106, %fd108, %fd105, %p7;
	st.param.f64 	[func_retval0], %fd106;
	ret;

}


// ===== COMPILED SASS (sm_100) =====

	.target	sm_100

	.elftype	@"ET_EXEC"


//--------------------- .note.nv.tkinfo           --------------------------
	.section	.note.nv.tkinfo,"",@"SHT_NOTE"
	.sectionflags	@"SHF_NOTE_NV_TKINFO"
	.tkinfo
        /*0018*/ 	.word	0x00000002
        /*0030*/ 	.string	""
        /*0030*/ 	.string	"ptxas"
        /*0030*/ 	.string	"Cuda compilation tools, release 13.0, V13.0.88"
        /*0030*/ 	.string	"Build cuda_13.0.r13.0/compiler.36424714_0"
        /*0030*/ 	.string	"-arch sm_100 -m 64 "



//--------------------- .note.nv.cuinfo           --------------------------
	.section	.note.nv.cuinfo,"",@"SHT_NOTE"
	.sectionflags	@"SHF_NOTE_NV_CUINFO"
        /*0018*/ 	.short	0x0002
        /*001a*/ 	.short	0x0064
        /*001c*/ 	.short	0x0082
	.zero		2


//--------------------- .nv.info                  --------------------------
	.section	.nv.info,"",@"SHT_CUDA_INFO"
	.align	4


	//----- nvinfo : EIATTR_REGCOUNT
	.align		4
        /*0000*/ 	.byte	0x04, 0x2f
        /*0002*/ 	.short	(.L_1 - .L_0)
	.align		4
.L_0:
        /*0004*/ 	.word	index@(descend_adam_gpu)
        /*0008*/ 	.word	0x0000001f


	//----- nvinfo : EIATTR_FRAME_SIZE
	.align		4
.L_1:
        /*000c*/ 	.byte	0x04, 0x11
        /*000e*/ 	.short	(.L_3 - .L_2)
	.align		4
.L_2:
        /*0010*/ 	.word	index@($descend_adam_gpu$__internal_accurate_pow)
        /*0014*/ 	.word	0x00000000


	//----- nvinfo : EIATTR_FRAME_SIZE
	.align		4
.L_3:
        /*0018*/ 	.byte	0x04, 0x11
        /*001a*/ 	.short	(.L_5 - .L_4)
	.align		4
.L_4:
        /*001c*/ 	.word	index@($__internal_1_$__cuda_sm20_dsqrt_rn_f64_mediumpath_v1)
        /*0020*/ 	.word	0x00000000


	//----- nvinfo : EIATTR_FRAME_SIZE
	.align		4
.L_5:
        /*0024*/ 	.byte	0x04, 0x11
        /*0026*/ 	.short	(.L_7 - .L_6)
	.align		4
.L_6:
        /*0028*/ 	.word	index@($__internal_0_$__cuda_sm20_div_rn_f64_full)
        /*002c*/ 	.word	0x00000000


	//----- nvinfo : EIATTR_FRAME_SIZE
	.align		4
.L_7:
        /*0030*/ 	.byte	0x04, 0x11
        /*0032*/ 	.short	(.L_9 - .L_8)
	.align		4
.L_8:
        /*0034*/ 	.word	index@(descend_adam_gpu)
        /*0038*/ 	.word	0x00000000


	//----- nvinfo : EIATTR_MIN_STACK_SIZE
	.align		4
.L_9:
        /*003c*/ 	.byte	0x04, 0x12
        /*003e*/ 	.short	(.L_11 - .L_10)
	.align		4
.L_10:
        /*0040*/ 	.word	index@(descend_adam_gpu)
        /*0044*/ 	.word	0x00000000
.L_11:


//--------------------- .nv.compat                --------------------------
	.section	.nv.compat,"",@"SHT_CUDA_COMPAT_INFO"
	.align	4
        /*0000*/ 	.byte	0x02, 0x09, 0x00, 0x00, 0x02, 0x02, 0x01, 0x00, 0x02, 0x05, 0x05, 0x00, 0x03, 0x07, 0x01, 0x01
        /*0010*/ 	.byte	0x02, 0x03, 0x00, 0x00, 0x02, 0x06, 0x01, 0x00, 0x04, 0x0b, 0x08, 0x00, 0x01, 0x00, 0x00, 0x00
        /*0020*/ 	.byte	0x00, 0x00, 0x00, 0x00


//--------------------- .nv.info.descend_adam_gpu --------------------------
	.section	.nv.info.descend_adam_gpu,"",@"SHT_CUDA_INFO"
	.sectionflags	@""
	.align	4


	//----- nvinfo : EIATTR_CUDA_API_VERSION
	.align		4
        /*0000*/ 	.byte	0x04, 0x37
        /*0002*/ 	.short	(.L_13 - .L_12)
.L_12:
        /*0004*/ 	.word	0x00000082


	//----- nvinfo : EIATTR_KPARAM_INFO
	.align		4
.L_13:
        /*0008*/ 	.byte	0x04, 0x17
        /*000a*/ 	.short	(.L_15 - .L_14)
.L_14:
        /*000c*/ 	.word	0x00000000
        /*0010*/ 	.short	0x000a
        /*0012*/ 	.short	0x0048
        /*0014*/ 	.byte	0x00, 0xf5, 0x21, 0x00


	//----- nvinfo : EIATTR_KPARAM_INFO
	.align		4
.L_15:
        /*0018*/ 	.byte	0x04, 0x17
        /*001a*/ 	.short	(.L_17 - .L_16)
.L_16:
        /*001c*/ 	.word	0x00000000
        /*0020*/ 	.short	0x0009
        /*0022*/ 	.short	0x0040
        /*0024*/ 	.byte	0x00, 0xf5, 0x21, 0x00


	//----- nvinfo : EIATTR_KPARAM_INFO
	.align		4
.L_17:
        /*0028*/ 	.byte	0x04, 0x17
        /*002a*/ 	.short	(.L_19 - .L_18)
.L_18:
        /*002c*/ 	.word	0x00000000
        /*0030*/ 	.short	0x0008
        /*0032*/ 	.short	0x0038
        /*0034*/ 	.byte	0x00, 0xf5, 0x21, 0x00


	//----- nvinfo : EIATTR_KPARAM_INFO
	.align		4
.L_19:
        /*0038*/ 	.byte	0x04, 0x17
        /*003a*/ 	.short	(.L_21 - .L_20)
.L_20:
        /*003c*/ 	.word	0x00000000
        /*0040*/ 	.short	0x0007
        /*0042*/ 	.short	0x0030
        /*0044*/ 	.byte	0x00, 0xf5, 0x21, 0x00


	//----- nvinfo : EIATTR_KPARAM_INFO
	.align		4
.L_21:
        /*0048*/ 	.byte	0x04, 0x17
        /*004a*/ 	.short	(.L_23 - .L_22)
.L_22:
        /*004c*/ 	.word	0x00000000
        /*0050*/ 	.short	0x0006
        /*0052*/ 	.short	0x0028
        /*0054*/ 	.byte	0x00, 0xf0, 0x21, 0x00


	//----- nvinfo : EIATTR_KPARAM_INFO
	.align		4
.L_23:
        /*0058*/ 	.byte	0x04, 0x17
        /*005a*/ 	.short	(.L_25 - .L_24)
.L_24:
        /*005c*/ 	.word	0x00000000
        /*0060*/ 	.short	0x0005
        /*0062*/ 	.short	0x0020
        /*0064*/ 	.byte	0x00, 0xf0, 0x21, 0x00


	//----- nvinfo : EIATTR_KPARAM_INFO
	.align		4
.L_25:
        /*0068*/ 	.byte	0x04, 0x17
        /*006a*/ 	.short	(.L_27 - .L_26)
.L_26:
        /*006c*/ 	.word	0x00000000
        /*0070*/ 	.short	0x0004
        /*0072*/ 	.short	0x0018
        /*0074*/ 	.byte	0x00, 0xf0, 0x21, 0x00


	//----- nvinfo : EIATTR_KPARAM_INFO
	.align		4
.L_27:
        /*0078*/ 	.byte	0x04, 0x17
        /*007a*/ 	.short	(.L_29 - .L_28)
.L_28:
        /*007c*/ 	.word	0x00000000
        /*0080*/ 	.short	0x0003
        /*0082*/ 	.short	0x0010
        /*0084*/ 	.byte	0x00, 0xf0, 0x21, 0x00


	//----- nvinfo : EIATTR_KPARAM_INFO
	.align		4
.L_29:
        /*0088*/ 	.byte	0x04, 0x17
        /*008a*/ 	.short	(.L_31 - .L_30)
.L_30:
        /*008c*/ 	.word	0x00000000
        /*0090*/ 	.short	0x0002
        /*0092*/ 	.short	0x0008
        /*0094*/ 	.byte	0x00, 0xf0, 0x21, 0x00


	//----- nvinfo : EIATTR_KPARAM_INFO
	.align		4
.L_31:
        /*0098*/ 	.byte	0x04, 0x17
        /*009a*/ 	.short	(.L_33 - .L_32)
.L_32:
        /*009c*/ 	.word	0x00000000
        /*00a0*/ 	.short	0x0001
        /*00a2*/ 	.short	0x0004
        /*00a4*/ 	.byte	0x00, 0xf0, 0x11, 0x00


	//----- nvinfo : EIATTR_KPARAM_INFO
	.align		4
.L_33:
        /*00a8*/ 	.byte	0x04, 0x17
        /*00aa*/ 	.short	(.L_35 - .L_34)
.L_34:
        /*00ac*/ 	.word	0x00000000
        /*00b0*/ 	.short	0x0000
        /*00b2*/ 	.short	0x0000
        /*00b4*/ 	.byte	0x00, 0xf0, 0x11, 0x00


	//----- nvinfo : EIATTR_SPARSE_MMA_MASK
	.align		4
.L_35:
        /*00b8*/ 	.byte	0x03, 0x50
        /*00ba*/ 	.short	0x0000


	//----- nvinfo : EIATTR_MAXREG_COUNT
	.align		4
        /*00bc*/ 	.byte	0x03, 0x1b
        /*00be*/ 	.short	0x00ff


	//----- nvinfo : EIATTR_MERCURY_ISA_VERSION
	.align		4
        /*00c0*/ 	.byte	0x03, 0x5f
        /*00c2*/ 	.short	0x0101


	//----- nvinfo : EIATTR_VRC_CTA_INIT_COUNT
	.align		4
        /*00c4*/ 	.byte	0x02, 0x4a
	.zero		1
	.zero		1


	//----- nvinfo : EIATTR_EXIT_INSTR_OFFSETS
	.align		4
        /*00c8*/ 	.byte	0x04, 0x1c
        /*00ca*/ 	.short	(.L_37 - .L_36)


	//   ....[0]....
.L_36:
        /*00cc*/ 	.word	0x00000070


	//   ....[1]....
        /*00d0*/ 	.word	0x00001090


	//----- nvinfo : EIATTR_CRS_STACK_SIZE
	.align		4
.L_37:
        /*00d4*/ 	.byte	0x04, 0x1e
        /*00d6*/ 	.short	(.L_39 - .L_38)
.L_38:
        /*00d8*/ 	.word	0x00000000


	//----- nvinfo : EIATTR_CBANK_PARAM_SIZE
	.align		4
.L_39:
        /*00dc*/ 	.byte	0x03, 0x19
        /*00de*/ 	.short	0x0050


	//----- nvinfo : EIATTR_PARAM_CBANK
	.align		4
        /*00e0*/ 	.byte	0x04, 0x0a
        /*00e2*/ 	.short	(.L_41 - .L_40)
	.align		4
.L_40:
        /*00e4*/ 	.word	index@(.nv.constant0.descend_adam_gpu)
        /*00e8*/ 	.short	0x0380
        /*00ea*/ 	.short	0x0050


	//----- nvinfo : EIATTR_SW_WAR
	.align		4
.L_41:
        /*00ec*/ 	.byte	0x04, 0x36
        /*00ee*/ 	.short	(.L_43 - .L_42)
.L_42:
        /*00f0*/ 	.word	0x00000008
.L_43:


//--------------------- .nv.callgraph             --------------------------
	.section	.nv.callgraph,"",@"SHT_CUDA_CALLGRAPH"
	.align	4
	.sectionentsize	8
	.align		4
        /*0000*/ 	.word	0x00000000
	.align		4
        /*0004*/ 	.word	0xffffffff
	.align		4
        /*0008*/ 	.word	0x00000000
	.align		4
        /*000c*/ 	.word	0xfffffffe
	.align		4
        /*0010*/ 	.word	0x00000000
	.align		4
        /*0014*/ 	.word	0xfffffffd
	.align		4
        /*0018*/ 	.word	0x00000000
	.align		4
        /*001c*/ 	.word	0xfffffffc


//--------------------- .text.descend_adam_gpu    --------------------------
	.section	.text.descend_adam_gpu,"ax",@progbits
	.align	128
        .global         descend_adam_gpu
        .type           descend_adam_gpu,@function
        .size           descend_adam_gpu,(.L_x_24 - descend_adam_gpu)
        .other          descend_adam_gpu,@"STO_CUDA_ENTRY STV_DEFAULT"
descend_adam_gpu:
.text.descend_adam_gpu:
[----:B------:R-:W-:Y:S01]  /*0000*/  LDC R1, c[0x0][0x37c] ;  /* 0x0000df00ff017b82 */ /* 0x000fe20000000800 */
[----:B------:R-:W0:Y:S07]  /*0010*/  S2R R3, SR_TID.X ;  /* 0x0000000000037919 */ /* 0x000e2e0000002100 */
[----:B------:R-:W0:Y:S01]  /*0020*/  S2UR UR4, SR_CTAID.X ;  /* 0x00000000000479c3 */ /* 0x000e220000002500 */
[----:B------:R-:W1:Y:S07]  /*0030*/  LDCU UR5, c[0x0][0x380] ;  /* 0x00007000ff0577ac */ /* 0x000e6e0008000800 */
[----:B------:R-:W0:Y:S02]  /*0040*/  LDC R16, c[0x0][0x360] ;  /* 0x0000d800ff107b82 */ /* 0x000e240000000800 */
[----:B0-----:R-:W-:-:S05]  /*0050*/  IMAD R16, R16, UR4, R3 ;  /* 0x0000000410107c24 */ /* 0x001fca000f8e0203 */
[----:B-1----:R-:W-:-:S13]  /*0060*/  ISETP.GE.AND P0, PT, R16, UR5, PT ;  /* 0x0000000510007c0c */ /* 0x002fda000bf06270 */
[----:B------:R-:W-:Y:S05]  /*0070*/  @P0 EXIT ;  /* 0x000000000000094d */ /* 0x000fea0003800000 */
[----:B------:R-:W0:Y:S01]  /*0080*/  LDC.64 R6, c[0x0][0x3b8] ;  /* 0x0000ee00ff067b82 */ /* 0x000e220000000a00 */
[----:B------:R-:W1:Y:S01]  /*0090*/  LDCU.64 UR10, c[0x0][0x358] ;  /* 0x00006b00ff0a77ac */ /* 0x000e620008000a00 */
[----:B------:R-:W2:Y:S06]  /*00a0*/  LDCU UR4, c[0x0][0x384] ;  /* 0x00007080ff0477ac */ /* 0x000eac0008000800 */
[----:B------:R-:W3:Y:S08]  /*00b0*/  LDC.64 R14, c[0x0][0x3c0] ;  /* 0x0000f000ff0e7b82 */ /* 0x000ef00000000a00 */
[----:B------:R-:W4:Y:S01]  /*00c0*/  LDC.64 R10, c[0x0][0x390] ;  /* 0x0000e400ff0a7b82 */ /* 0x000f220000000a00 */
[----:B0-----:R-:W-:-:S07]  /*00d0*/  IMAD.WIDE R6, R16, 0x8, R6 ;  /* 0x0000000810067825 */ /* 0x001fce00078e0206 */
[----:B------:R-:W0:Y:S01]  /*00e0*/  LDC.64 R12, c[0x0][0x398] ;  /* 0x0000e600ff0c7b82 */ /* 0x000e220000000a00 */
[----:B-1----:R-:W5:Y:S01]  /*00f0*/  LDG.E.64 R8, desc[UR10][R6.64] ;  /* 0x0000000a06087981 */ /* 0x002f62000c1e1b00 */
[----:B---3--:R-:W-:-:S05]  /*0100*/  IMAD.WIDE R14, R16, 0x8, R14 ;  /* 0x00000008100e7825 */ /* 0x008fca00078e020e */
[----:B------:R-:W3:Y:S01]  /*0110*/  LDG.E.64 R2, desc[UR10][R14.64] ;  /* 0x0000000a0e027981 */ /* 0x000ee2000c1e1b00 */
[----:B----4-:R-:W-:-:S08]  /*0120*/  DADD R4, -R10, 1 ;  /* 0x3ff000000a047429 */ /* 0x010fd00000000100 */
[----:B-----5:R-:W-:Y:S01]  /*0130*/  DMUL R4, R4, R8 ;  /* 0x0000000804047228 */ /* 0x020fe20000000000 */
[----:B------:R-:W1:Y:S07]  /*0140*/  LDC.64 R8, c[0x0][0x3c8] ;  /* 0x0000f200ff087b82 */ /* 0x000e6e0000000a00 */
[----:B---3--:R-:W-:-:S07]  /*0150*/  DFMA R2, R2, R10, R4 ;  /* 0x0000000a0202722b */ /* 0x008fce0000000004 */
[----:B------:R3:W-:Y:S04]  /*0160*/  STG.E.64 desc[UR10][R14.64], R2 ;  /* 0x000000020e007986 */ /* 0x0007e8000c101b0a */
[----:B------:R-:W4:Y:S01]  /*0170*/  LDG.E.64 R10, desc[UR10][R6.64] ;  /* 0x0000000a060a7981 */ /* 0x000f22000c1e1b00 */
[----:B-1----:R-:W-:-:S05]  /*0180*/  IMAD.WIDE R4, R16, 0x8, R8 ;  /* 0x0000000810047825 */ /* 0x002fca00078e0208 */
[----:B------:R-:W5:Y:S01]  /*0190*/  LDG.E.64 R18, desc[UR10][R4.64] ;  /* 0x0000000a04127981 */ /* 0x000f62000c1e1b00 */
[----:B0-----:R-:W-:Y:S01]  /*01a0*/  DADD R8, -R12, 1 ;  /* 0x3ff000000c087429 */ /* 0x001fe20000000100 */
[----:B--2---:R-:W0:Y:S01]  /*01b0*/  I2F.F64 R20, UR4 ;  /* 0x0000000400147d12 */ /* 0x004e220008201c00 */
[----:B------:R-:W-:Y:S02]  /*01c0*/  MOV R0, 0x310 ;  /* 0x0000031000007802 */ /* 0x000fe40000000f00 */
[----:B0-----:R-:W-:Y:S02]  /*01d0*/  R2UR UR5, R21 ;  /* 0x00000000150572ca */ /* 0x001fe400000e0000 */
[----:B------:R-:W-:-:S11]  /*01e0*/  R2UR UR4, R20 ;  /* 0x00000000140472ca */ /* 0x000fd600000e0000 */
[----:B------:R-:W-:Y:S02]  /*01f0*/  USHF.R.U32.HI UR6, URZ, 0x14, UR5 ;  /* 0x00000014ff067899 */ /* 0x000fe40008011605 */
[----:B------:R-:W-:Y:S02]  /*0200*/  UMOV UR7, UR5 ;  /* 0x0000000500077c82 */ /* 0x000fe40008000000 */
[----:B------:R-:W-:-:S04]  /*0210*/  ULOP3.LUT UR6, UR6, 0x7ff, URZ, 0xc0, !UPT ;  /* 0x000007ff06067892 */ /* 0x000fc8000f8ec0ff */
[----:B------:R-:W-:-:S04]  /*0220*/  UIADD3 UR6, UPT, UPT, UR6, -0x3f4, URZ ;  /* 0xfffffc0c06067890 */ /* 0x000fc8000fffe0ff */
[----:B------:R-:W-:Y:S02]  /*0230*/  USHF.L.U32 UR13, UR4, UR6, URZ ;  /* 0x00000006040d7299 */ /* 0x000fe400080006ff */
[----:B------:R-:W-:Y:S02]  /*0240*/  USHF.L.U64.HI UR9, UR4, UR6, UR5 ;  /* 0x0000000604097299 */ /* 0x000fe40008010205 */
[----:B------:R-:W-:Y:S01]  /*0250*/  UISETP.NE.U32.AND UP0, UPT, UR13, URZ, UPT ;  /* 0x000000ff0d00728c */ /* 0x000fe2000bf05070 */
[----:B------:R-:W-:-:S03]  /*0260*/  UMOV UR6, UR4 ;  /* 0x0000000400067c82 */ /* 0x000fc60008000000 */
[----:B------:R-:W-:-:S04]  /*0270*/  UISETP.NE.AND.EX UP0, UPT, UR9, -0x80000000, UPT, UP0 ;  /* 0x800000000900788c */ /* 0x000fc8000bf05300 */
[----:B------:R-:W-:Y:S01]  /*0280*/  UPLOP3.LUT UP0, UPT, UPT, UPT, UP0, 0x40, 0x4 ;  /* 0x000000000004789c */ /* 0x000fe20003f0e800 */
[----:B----4-:R-:W-:-:S08]  /*0290*/  DMUL R8, R8, R10 ;  /* 0x0000000a08087228 */ /* 0x010fd00000000000 */
[----:B------:R-:W-:-:S08]  /*02a0*/  DMUL R8, R10, R8 ;  /* 0x000000080a087228 */ /* 0x000fd00000000000 */
[----:B-----5:R-:W-:Y:S02]  /*02b0*/  DFMA R18, R18, R12, R8 ;  /* 0x0000000c1212722b */ /* 0x020fe40000000008 */
[----:B------:R-:W-:-:S05]  /*02c0*/  DADD R12, -RZ, |R12| ;  /* 0x00000000ff0c7229 */ /* 0x000fca000000050c */
[----:B------:R3:W-:Y:S05]  /*02d0*/  STG.E.64 desc[UR10][R4.64], R18 ;  /* 0x0000001204007986 */ /* 0x0007ea000c101b0a */
[----:B------:R-:W-:Y:S02]  /*02e0*/  IMAD.MOV.U32 R8, RZ, RZ, R12 ;  /* 0x000000ffff087224 */ /* 0x000fe400078e000c */
[----:B------:R-:W-:-:S07]  /*02f0*/  IMAD.MOV.U32 R17, RZ, RZ, R13 ;  /* 0x000000ffff117224 */ /* 0x000fce00078e000d */
[----:B---3--:R-:W-:Y:S05]  /*0300*/  CALL.REL.NOINC `($descend_adam_gpu$__internal_accurate_pow) ;  /* 0x0000001400847944 */ /* 0x008fea0003c00000 */
[----:B------:R-:W0:Y:S01]  /*0310*/  LDC.64 R8, c[0x0][0x398] ;  /* 0x0000e600ff087b82 */ /* 0x000e220000000a00 */
[----:B------:R-:W1:Y:S01]  /*0320*/  LDCU UR6, c[0x0][0x39c] ;  /* 0x00007380ff0677ac */ /* 0x000e620008000800 */
[----:B------:R-:W-:Y:S01]  /*0330*/  DADD R6, -RZ, -R2 ;  /* 0x00000000ff067229 */ /* 0x000fe20000000902 */
[----:B------:R-:W-:Y:S01]  /*0340*/  PLOP3.LUT P0, PT, PT, PT, UP0, 0x80, 0x8 ;  /* 0x000000000008781c */ /* 0x000fe20003f0f008 */
[----:B------:R-:W-:-:S08]  /*0350*/  UPLOP3.LUT UP1, UPT, UPT, UPT, UP0, 0x80, 0x8 ;  /* 0x000000000008789c */ /* 0x000fd00003f2f000 */
[----:B------:R-:W-:Y:S02]  /*0360*/  FSEL R11, R6, R2, P0 ;  /* 0x00000002060b7208 */ /* 0x000fe40000000000 */
[----:B------:R-:W-:Y:S01]  /*0370*/  FSEL R6, R7, R3, P0 ;  /* 0x0000000307067208 */ /* 0x000fe20000000000 */
[----:B-1----:R-:W-:Y:S01]  /*0380*/  UISETP.GE.AND UP2, UPT, UR6, URZ, UPT ;  /* 0x000000ff0600728c */ /* 0x002fe2000bf46270 */
[----:B0-----:R-:W-:-:S05]  /*0390*/  DSETP.NEU.AND P0, PT, R8, RZ, PT ;  /* 0x000000ff0800722a */ /* 0x001fca0003f0d000 */
[----:B------:R-:W-:Y:S01]  /*03a0*/  PLOP3.LUT P2, PT, PT, PT, UP2, 0x80, 0x8 ;  /* 0x000000000008781c */ /* 0x000fe20003f4f028 */
[----:B------:R-:W-:-:S03]  /*03b0*/  DADD R4, R8, UR4 ;  /* 0x0000000408047e29 */ /* 0x000fc60008000000 */
[----:B------:R-:W-:Y:S02]  /*03c0*/  FSEL R2, R11, R2, !P2 ;  /* 0x000000020b027208 */ /* 0x000fe40005000000 */
[----:B------:R-:W-:-:S05]  /*03d0*/  FSEL R3, R6, R3, !P2 ;  /* 0x0000000306037208 */ /* 0x000fca0005000000 */
[----:B------:R-:W-:-:S04]  /*03e0*/  LOP3.LUT R4, R5, 0x7ff00000, RZ, 0xc0, !PT ;  /* 0x7ff0000005047812 */ /* 0x000fc800078ec0ff */
[----:B------:R-:W-:Y:S01]  /*03f0*/  ISETP.NE.AND P1, PT, R4, 0x7ff00000, PT ;  /* 0x7ff000000400780c */ /* 0x000fe20003f25270 */
[----:B------:R-:W-:-:S12]  /*0400*/  @P0 BRA `(.L_x_0) ;  /* 0x0000000000300947 */ /* 0x000fd80003800000 */
[----:B------:R-:W-:Y:S01]  /*0410*/  UISETP.NE.U32.AND UP1, UPT, UR13, URZ, UPT ;  /* 0x000000ff0d00728c */ /* 0x000fe2000bf25070 */
[----:B------:R-:W-:Y:S01]  /*0420*/  IMAD.U32 R2, RZ, RZ, UR4 ;  /* 0x00000004ff027e24 */ /* 0x000fe2000f8e00ff */
[----:B------:R-:W-:Y:S02]  /*0430*/  UISETP.GE.AND UP3, UPT, UR5, URZ, UPT ;  /* 0x000000ff0500728c */ /* 0x000fe4000bf66270 */
[----:B------:R-:W-:Y:S01]  /*0440*/  IMAD.U32 R3, RZ, RZ, UR5 ;  /* 0x00000005ff037e24 */ /* 0x000fe2000f8e00ff */
[----:B------:R-:W-:-:S06]  /*0450*/  UISETP.NE.AND.EX UP1, UPT, UR9, -0x80000000, UPT, UP1 ;  /* 0x800000000900788c */ /* 0x000fcc000bf25310 */
[----:B------:R-:W-:-:S13]  /*0460*/  PLOP3.LUT P0, PT, PT, PT, UP1, 0x80, 0x8 ;  /* 0x000000000008781c */ /* 0x000fda0003f0f018 */
[----:B------:R-:W-:Y:S01]  /*0470*/  DSETP.NEU.AND P0, PT, |R2|, 0.5, !P0 ;  /* 0x3fe000000200742a */ /* 0x000fe2000470d200 */
[----:B------:R-:W-:-:S13]  /*0480*/  IMAD.MOV.U32 R2, RZ, RZ, RZ ;  /* 0x000000ffff027224 */ /* 0x000fda00078e00ff */
[----:B------:R-:W-:Y:S01]  /*0490*/  VOTEU.ANY UP1, P0 ;  /* 0x0000000000ff7886 */ /* 0x000fe20000020100 */
[----:B------:R-:W-:-:S04]  /*04a0*/  USEL UR6, UR6, URZ, UP1 ;  /* 0x000000ff06067287 */ /* 0x000fc80008800000 */
[----:B------:R-:W-:-:S06]  /*04b0*/  @!UP3 ULOP3.LUT UR6, UR6, 0x7ff00000, URZ, 0xfc, !UPT ;  /* 0x7ff000000606b892 */ /* 0x000fcc000f8efcff */
[----:B------:R-:W-:-:S07]  /*04c0*/  IMAD.U32 R3, RZ, RZ, UR6 ;  /* 0x00000006ff037e24 */ /* 0x000fce000f8e00ff */
.L_x_0:
[----:B------:R-:W-:Y:S05]  /*04d0*/  @P1 BRA `(.L_x_1) ;  /* 0x0000000000381947 */ /* 0x000fea0003800000 */
[----:B------:R-:W-:-:S14]  /*04e0*/  DSETP.NAN.AND P0, PT, R8, R8, PT ;  /* 0x000000080800722a */ /* 0x000fdc0003f08000 */
[----:B------:R-:W-:Y:S01]  /*04f0*/  @P0 DADD R2, R8, UR4 ;  /* 0x0000000408020e29 */ /* 0x000fe20008000000 */
[----:B------:R-:W-:Y:S10]  /*0500*/  @P0 BRA `(.L_x_1) ;  /* 0x00000000002c0947 */ /* 0x000ff40003800000 */
[----:B------:R-:W-:-:S14]  /*0510*/  DSETP.NEU.AND P0, PT, |R8|, +INF , PT ;  /* 0x7ff000000800742a */ /* 0x000fdc0003f0d200 */
[----:B------:R-:W-:Y:S05]  /*0520*/  @P0 BRA `(.L_x_1) ;  /* 0x0000000000240947 */ /* 0x000fea0003800000 */
[----:B------:R-:W-:Y:S01]  /*0530*/  UISETP.GE.AND UP3, UPT, UR5, URZ, UPT ;  /* 0x000000ff0500728c */ /* 0x000fe2000bf66270 */
[----:B------:R-:W-:Y:S01]  /*0540*/  IMAD.MOV.U32 R2, RZ, RZ, RZ ;  /* 0x000000ffff027224 */ /* 0x000fe200078e00ff */
[----:B------:R-:W-:Y:S02]  /*0550*/  ULOP3.LUT UR6, UR5, 0x7fffffff, URZ, 0xc0, !UPT ;  /* 0x7fffffff05067892 */ /* 0x000fe4000f8ec0ff */
[----:B------:R-:W-:Y:S02]  /*0560*/  USEL UR7, URZ, 0x7ff00000, !UP3 ;  /* 0x7ff00000ff077887 */ /* 0x000fe4000d800000 */
[----:B------:R-:W-:Y:S02]  /*0570*/  UISETP.NE.AND UP3, UPT, UR6, 0x3fe00000, UPT ;  /* 0x3fe000000600788c */ /* 0x000fe4000bf65270 */
[----:B------:R-:W-:-:S04]  /*0580*/  UIADD3 UR6, UPT, UPT, UR7, -0x80000000, URZ ;  /* 0x8000000007067890 */ /* 0x000fc8000fffe0ff */
[----:B------:R-:W-:-:S04]  /*0590*/  USEL UR6, UR6, UR7, UP3 ;  /* 0x0000000706067287 */ /* 0x000fc80009800000 */
[----:B------:R-:W-:-:S06]  /*05a0*/  @!UP2 USEL UR7, UR6, UR7, UP1 ;  /* 0x000000070607a287 */ /* 0x000fcc0008800000 */
[----:B------:R-:W-:-:S07]  /*05b0*/  IMAD.U32 R3, RZ, RZ, UR7 ;  /* 0x00000007ff037e24 */ /* 0x000fce000f8e00ff */
.L_x_1:
[----:B------:R-:W-:Y:S01]  /*05c0*/  DADD R4, -R2, 1 ;  /* 0x3ff0000002047429 */ /* 0x000fe20000000100 */
[----:B------:R-:W-:Y:S01]  /*05d0*/  IMAD.MOV.U32 R10, RZ, RZ, 0x0 ;  /* 0x00000000ff0a7424 */ /* 0x000fe200078e00ff */
[----:B------:R-:W0:Y:S01]  /*05e0*/  LDCU UR6, c[0x0][0x384] ;  /* 0x00007080ff0677ac */ /* 0x000e220008000800 */
[----:B------:R-:W-:Y:S01]  /*05f0*/  IMAD.MOV.U32 R11, RZ, RZ, 0x3fd80000 ;  /* 0x3fd80000ff0b7424 */ /* 0x000fe200078e00ff */
[----:B------:R-:W-:Y:S02]  /*0600*/  DSETP.NEU.AND P0, PT, R8, 1, PT ;  /* 0x3ff000000800742a */ /* 0x000fe40003f0d000 */
[----:B------:R-:W1:Y:S01]  /*0610*/  MUFU.RSQ64H R3, R5 ;  /* 0x0000000500037308 */ /* 0x000e620000001c00 */
[----:B------:R-:W-:-:S03]  /*0620*/  UISETP.NE.U32.AND UP1, UPT, UR13, URZ, UPT ;  /* 0x000000ff0d00728c */ /* 0x000fc6000bf25070 */
[----:B------:R-:W-:Y:S01]  /*0630*/  VIADD R2, R5, 0xfcb00000 ;  /* 0xfcb0000005027836 */ /* 0x000fe20000000000 */
[----:B------:R-:W-:-:S04]  /*0640*/  UISETP.NE.AND.EX UP1, UPT, UR9, -0x80000000, UPT, UP1 ;  /* 0x800000000900788c */ /* 0x000fc8000bf25310 */
[----:B------:R-:W-:Y:S02]  /*0650*/  ISETP.GE.U32.AND P2, PT, R2, 0x7ca00000, PT ;  /* 0x7ca000000200780c */ /* 0x000fe40003f46070 */
[----:B0-----:R-:W-:Y:S01]  /*0660*/  ISETP.NE.AND P1, PT, RZ, UR6, PT ;  /* 0x00000006ff007c0c */ /* 0x001fe2000bf25270 */
[----:B-1----:R-:W-:-:S08]  /*0670*/  DMUL R6, R2, R2 ;  /* 0x0000000202067228 */ /* 0x002fd00000000000 */
[----:B------:R-:W-:-:S08]  /*0680*/  DFMA R6, R4, -R6, 1 ;  /* 0x3ff000000406742b */ /* 0x000fd00000000806 */
[----:B------:R-:W-:Y:S02]  /*0690*/  DFMA R10, R6, R10, 0.5 ;  /* 0x3fe00000060a742b */ /* 0x000fe4000000000a */
[----:B------:R-:W-:-:S08]  /*06a0*/  DMUL R6, R2, R6 ;  /* 0x0000000602067228 */ /* 0x000fd00000000000 */
[----:B------:R-:W-:-:S08]  /*06b0*/  DFMA R20, R10, R6, R2 ;  /* 0x000000060a14722b */ /* 0x000fd00000000002 */
[----:B------:R-:W-:Y:S02]  /*06c0*/  DMUL R12, R4, R20 ;  /* 0x00000014040c7228 */ /* 0x000fe40000000000 */
[----:B------:R-:W-:Y:S02]  /*06d0*/  VIADD R7, R21, 0xfff00000 ;  /* 0xfff0000015077836 */ /* 0x000fe40000000000 */
[----:B------:R-:W-:-:S04]  /*06e0*/  IMAD.MOV.U32 R6, RZ, RZ, R20 ;  /* 0x000000ffff067224 */ /* 0x000fc800078e0014 */
[----:B------:R-:W-:-:S08]  /*06f0*/  DFMA R10, R12, -R12, R4 ;  /* 0x8000000c0c0a722b */ /* 0x000fd00000000004 */
[----:B------:R-:W-:Y:S01]  /*0700*/  DFMA R8, R10, R6, R12 ;  /* 0x000000060a08722b */ /* 0x000fe2000000000c */
[----:B------:R-:W-:Y:S10]  /*0710*/  @!P2 BRA `(.L_x_2) ;  /* 0x000000000018a947 */ /* 0x000ff40003800000 */
[----:B------:R-:W-:Y:S01]  /*0720*/  MOV R0, R20 ;  /* 0x0000001400007202 */ /* 0x000fe20000000f00 */
[----:B------:R-:W-:Y:S01]  /*0730*/  IMAD.MOV.U32 R8, RZ, RZ, R4 ;  /* 0x000000ffff087224 */ /* 0x000fe200078e0004 */
[----:B------:R-:W-:Y:S01]  /*0740*/  MOV R20, 0x780 ;  /* 0x0000078000147802 */ /* 0x000fe20000000f00 */
[----:B------:R-:W-:Y:S02]  /*0750*/  IMAD.MOV.U32 R4, RZ, RZ, R2 ;  /* 0x000000ffff047224 */ /* 0x000fe400078e0002 */
[----:B------:R-:W-:-:S07]  /*0760*/  IMAD.MOV.U32 R9, RZ, RZ, R7 ;  /* 0x000000ffff097224 */ /* 0x000fce00078e0007 */
[----:B------:R-:W-:Y:S05]  /*0770*/  CALL.REL.NOINC `($__internal_1_$__cuda_sm20_dsqrt_rn_f64_mediumpath_v1) ;  /* 0x0000000c00c47944 */ /* 0x000fea0003c00000 */
.L_x_2:
[----:B------:R-:W0:Y:S01]  /*0780*/  LDCU.64 UR14, c[0x0][0x390] ;  /* 0x00007200ff0e77ac */ /* 0x000e220008000a00 */
[----:B------:R-:W-:Y:S02]  /*0790*/  FSEL R4, R8, RZ, P0 ;  /* 0x000000ff08047208 */ /* 0x000fe40000000000 */
[----:B------:R-:W-:Y:S01]  /*07a0*/  FSEL R8, R9, RZ, P0 ;  /* 0x000000ff09087208 */ /* 0x000fe20000000000 */
[----:B------:R-:W1:Y:S01]  /*07b0*/  LDCU.64 UR6, c[0x0][0x388] ;  /* 0x00007100ff0677ac */ /* 0x000e620008000a00 */
[----:B------:R-:W-:Y:S02]  /*07c0*/  FSEL R4, R4, RZ, P1 ;  /* 0x000000ff04047208 */ /* 0x000fe40000800000 */
[----:B------:R-:W-:Y:S02]  /*07d0*/  FSEL R5, R8, RZ, P1 ;  /* 0x000000ff08057208 */ /* 0x000fe40000800000 */
[----:B------:R-:W-:Y:S01]  /*07e0*/  MOV R0, 0x860 ;  /* 0x0000086000007802 */ /* 0x000fe20000000f00 */
[----:B0-----:R-:W-:-:S03]  /*07f0*/  DADD R2, -RZ, |UR14| ;  /* 0x4000000eff027e29 */ /* 0x001fc60008000100 */
[----:B-1----:R-:W-:Y:S01]  /*0800*/  DMUL R4, R4, UR6 ;  /* 0x0000000604047c28 */ /* 0x002fe20008000000 */
[----:B------:R-:W-:Y:S01]  /*0810*/  UMOV UR6, UR4 ;  /* 0x0000000400067c82 */ /* 0x000fe20008000000 */
[----:B------:R-:W-:-:S05]  /*0820*/  UMOV UR7, UR5 ;  /* 0x0000000500077c82 */ /* 0x000fca0008000000 */
[----:B------:R-:W-:Y:S02]  /*0830*/  IMAD.MOV.U32 R8, RZ, RZ, R2 ;  /* 0x000000ffff087224 */ /* 0x000fe400078e0002 */
[----:B------:R-:W-:-:S07]  /*0840*/  IMAD.MOV.U32 R17, RZ, RZ, R3 ;  /* 0x000000ffff117224 */ /* 0x000fce00078e0003 */
[----:B------:R-:W-:Y:S05]  /*0850*/  CALL.REL.NOINC `($descend_adam_gpu$__internal_accurate_pow) ;  /* 0x0000001000307944 */ /* 0x000fea0003c00000 */
[----:B------:R-:W0:Y:S01]  /*0860*/  LDC.64 R12, c[0x0][0x390] ;  /* 0x0000e400ff0c7b82 */ /* 0x000e220000000a00 */
[----:B------:R-:W1:Y:S01]  /*0870*/  LDCU UR6, c[0x0][0x394] ;  /* 0x00007280ff0677ac */ /* 0x000e620008000800 */
[----:B------:R-:W-:Y:S01]  /*0880*/  DADD R8, -RZ, -R2 ;  /* 0x00000000ff087229 */ /* 0x000fe20000000902 */
[----:B------:R-:W-:-:S09]  /*0890*/  PLOP3.LUT P0, PT, PT, PT, UP1, 0x80, 0x8 ;  /* 0x000000000008781c */ /* 0x000fd20003f0f018 */
[----:B------:R-:W-:Y:S02]  /*08a0*/  FSEL R11, R8, R2, !P0 ;  /* 0x00000002080b7208 */ /* 0x000fe40004000000 */
[----:B------:R-:W-:Y:S01]  /*08b0*/  FSEL R8, R9, R3, !P0 ;  /* 0x0000000309087208 */ /* 0x000fe20004000000 */
        /* <DEDUP_REMOVED lines=21> */
.L_x_3:
        /* <DEDUP_REMOVED lines=15> */
.L_x_4:
[----:B------:R-:W0:Y:S01]  /*0b00*/  LDCU UR4, c[0x0][0x384] ;  /* 0x00007080ff0477ac */ /* 0x000e220008000800 */
[----:B------:R-:W-:Y:S01]  /*0b10*/  DADD R2, -R2, 1 ;  /* 0x3ff0000002027429 */ /* 0x000fe20000000100 */
[----:B------:R-:W-:Y:S01]  /*0b20*/  BSSY.RECONVERGENT B0, `(.L_x_5) ;  /* 0x000001b000007945 */ /* 0x000fe20003800200 */
[----:B------:R-:W-:-:S08]  /*0b30*/  DSETP.NEU.AND P0, PT, R12, 1, PT ;  /* 0x3ff000000c00742a */ /* 0x000fd00003f0d000 */
[----:B------:R-:W-:Y:S02]  /*0b40*/  FSEL R6, R3, RZ, P0 ;  /* 0x000000ff03067208 */ /* 0x000fe40000000000 */
[----:B------:R-:W-:Y:S02]  /*0b50*/  FSEL R2, R2, RZ, P0 ;  /* 0x000000ff02027208 */ /* 0x000fe40000000000 */
[----:B0-----:R-:W-:-:S04]  /*0b60*/  ISETP.NE.AND P1, PT, RZ, UR4, PT ;  /* 0x00000004ff007c0c */ /* 0x001fc8000bf25270 */
[----:B------:R-:W-:Y:S02]  /*0b70*/  FSEL R7, R6, RZ, P1 ;  /* 0x000000ff06077208 */ /* 0x000fe40000800000 */
[----:B------:R-:W-:Y:S01]  /*0b80*/  FSEL R6, R2, RZ, P1 ;  /* 0x000000ff02067208 */ /* 0x000fe20000800000 */
[----:B------:R-:W-:Y:S01]  /*0b90*/  IMAD.MOV.U32 R2, RZ, RZ, 0x1 ;  /* 0x00000001ff027424 */ /* 0x000fe200078e00ff */
[----:B------:R-:W0:Y:S01]  /*0ba0*/  MUFU.RCP64H R3, R7 ;  /* 0x0000000700037308 */ /* 0x000e220000001800 */
[----:B------:R-:W-:-:S04]  /*0bb0*/  FSETP.GEU.AND P1, PT, |R5|, 6.5827683646048100446e-37, PT ;  /* 0x036000000500780b */ /* 0x000fc80003f2e200 */
[----:B0-----:R-:W-:-:S08]  /*0bc0*/  DFMA R8, -R6, R2, 1 ;  /* 0x3ff000000608742b */ /* 0x001fd00000000102 */
[----:B------:R-:W-:-:S08]  /*0bd0*/  DFMA R8, R8, R8, R8 ;  /* 0x000000080808722b */ /* 0x000fd00000000008 */
[----:B------:R-:W-:-:S08]  /*0be0*/  DFMA R8, R2, R8, R2 ;  /* 0x000000080208722b */ /* 0x000fd00000000002 */
[----:B------:R-:W-:-:S08]  /*0bf0*/  DFMA R2, -R6, R8, 1 ;  /* 0x3ff000000602742b */ /* 0x000fd00000000108 */
[----:B------:R-:W-:-:S08]  /*0c00*/  DFMA R2, R8, R2, R8 ;  /* 0x000000020802722b */ /* 0x000fd00000000008 */
[----:B------:R-:W-:-:S08]  /*0c10*/  DMUL R8, R4, R2 ;  /* 0x0000000204087228 */ /* 0x000fd00000000000 */
[----:B------:R-:W-:-:S08]  /*0c20*/  DFMA R10, -R6, R8, R4 ;  /* 0x00000008060a722b */ /* 0x000fd00000000104 */
[----:B------:R-:W-:-:S10]  /*0c30*/  DFMA R2, R2, R10, R8 ;  /* 0x0000000a0202722b */ /* 0x000fd40000000008 */
[----:B------:R-:W-:-:S05]  /*0c40*/  FFMA R0, RZ, R7, R3 ;  /* 0x00000007ff007223 */ /* 0x000fca0000000003 */
[----:B------:R-:W-:-:S13]  /*0c50*/  FSETP.GT.AND P0, PT, |R0|, 1.469367938527859385e-39, PT ;  /* 0x001000000000780b */ /* 0x000fda0003f04200 */
[----:B------:R-:W-:Y:S05]  /*0c60*/  @P0 BRA P1, `(.L_x_6) ;  /* 0x0000000000180947 */ /* 0x000fea0000800000 */
[----:B------:R-:W-:Y:S01]  /*0c70*/  MOV R10, R6 ;  /* 0x00000006000a7202 */ /* 0x000fe20000000f00 */
[----:B------:R-:W-:Y:S01]  /*0c80*/  IMAD.MOV.U32 R11, RZ, RZ, R7 ;  /* 0x000000ffff0b7224 */ /* 0x000fe200078e0007 */
[----:B------:R-:W-:-:S07]  /*0c90*/  MOV R0, 0xcb0 ;  /* 0x00000cb000007802 */ /* 0x000fce0000000f00 */
[----:B------:R-:W-:Y:S05]  /*0ca0*/  CALL.REL.NOINC `($__internal_0_$__cuda_sm20_div_rn_f64_full) ;  /* 0x0000000000fc7944 */ /* 0x000fea0003c00000 */
[----:B------:R-:W-:Y:S02]  /*0cb0*/  IMAD.MOV.U32 R2, RZ, RZ, R6 ;  /* 0x000000ffff027224 */ /* 0x000fe400078e0006 */
[----:B------:R-:W-:-:S07]  /*0cc0*/  IMAD.MOV.U32 R3, RZ, RZ, R7 ;  /* 0x000000ffff037224 */ /* 0x000fce00078e0007 */
.L_x_6:
[----:B------:R-:W-:Y:S05]  /*0cd0*/  BSYNC.RECONVERGENT B0 ;  /* 0x0000000000007941 */ /* 0x000fea0003800200 */
.L_x_5:
[----:B------:R-:W0:Y:S01]  /*0ce0*/  LDC.64 R4, c[0x0][0x3b0] ;  /* 0x0000ec00ff047b82 */ /* 0x000e220000000a00 */
[----:B------:R1:W5:Y:S01]  /*0cf0*/  LDG.E.64 R6, desc[UR10][R14.64] ;  /* 0x0000000a0e067981 */ /* 0x000362000c1e1b00 */
[----:B0-----:R-:W-:-:S05]  /*0d00*/  IMAD.WIDE R16, R16, 0x8, R4 ;  /* 0x0000000810107825 */ /* 0x001fca00078e0204 */
[----:B------:R1:W5:Y:S01]  /*0d10*/  LDG.E.64 R14, desc[UR10][R16.64] ;  /* 0x0000000a100e7981 */ /* 0x000362000c1e1b00 */
[----:B------:R-:W0:Y:S01]  /*0d20*/  MUFU.RSQ64H R5, R19 ;  /* 0x0000001300057308 */ /* 0x000e220000001c00 */
[----:B------:R-:W-:Y:S02]  /*0d30*/  VIADD R4, R19, 0xfcb00000 ;  /* 0xfcb0000013047836 */ /* 0x000fe40000000000 */
[----:B------:R-:W-:Y:S02]  /*0d40*/  IMAD.MOV.U32 R10, RZ, RZ, 0x0 ;  /* 0x00000000ff0a7424 */ /* 0x000fe400078e00ff */
[----:B------:R-:W-:Y:S02]  /*0d50*/  IMAD.MOV.U32 R11, RZ, RZ, 0x3fd80000 ;  /* 0x3fd80000ff0b7424 */ /* 0x000fe400078e00ff */
[----:B0-----:R-:W-:-:S08]  /*0d60*/  DMUL R8, R4, R4 ;  /* 0x0000000404087228 */ /* 0x001fd00000000000 */
[----:B------:R-:W-:-:S08]  /*0d70*/  DFMA R8, R18, -R8, 1 ;  /* 0x3ff000001208742b */ /* 0x000fd00000000808 */
[----:B------:R-:W-:Y:S02]  /*0d80*/  DFMA R10, R8, R10, 0.5 ;  /* 0x3fe00000080a742b */ /* 0x000fe4000000000a */
[----:B------:R-:W-:-:S08]  /*0d90*/  DMUL R8, R4, R8 ;  /* 0x0000000804087228 */ /* 0x000fd00000000000 */
[----:B------:R-:W-:Y:S01]  /*0da0*/  DFMA R20, R10, R8, R4 ;  /* 0x000000080a14722b */ /* 0x000fe20000000004 */
[----:B------:R-:W-:-:S07]  /*0db0*/  ISETP.GE.U32.AND P0, PT, R4, 0x7ca00000, PT ;  /* 0x7ca000000400780c */ /* 0x000fce0003f06070 */
[----:B------:R-:W-:Y:S02]  /*0dc0*/  DMUL R12, R18, R20 ;  /* 0x00000014120c7228 */ /* 0x000fe40000000000 */
[----:B------:R-:W-:Y:S02]  /*0dd0*/  VIADD R9, R21, 0xfff00000 ;  /* 0xfff0000015097836 */ /* 0x000fe40000000000 */
[----:B------:R-:W-:-:S04]  /*0de0*/  IMAD.MOV.U32 R8, RZ, RZ, R20 ;  /* 0x000000ffff087224 */ /* 0x000fc800078e0014 */
[----:B------:R-:W-:Y:S01]  /*0df0*/  DFMA R10, R12, -R12, R18 ;  /* 0x8000000c0c0a722b */ /* 0x000fe20000000012 */
[----:B------:R-:W-:Y:S07]  /*0e00*/  BSSY.RECONVERGENT B0, `(.L_x_7) ;  /* 0x000000a000007945 */ /* 0x000fee0003800200 */
[----:B------:R-:W-:Y:S01]  /*0e10*/  DFMA R22, R10, R8, R12 ;  /* 0x000000080a16722b */ /* 0x000fe2000000000c */
[----:B-1----:R-:W-:Y:S10]  /*0e20*/  @!P0 BRA `(.L_x_8) ;  /* 0x00000000001c8947 */ /* 0x002ff40003800000 */
[----:B------:R-:W-:Y:S01]  /*0e30*/  IMAD.MOV.U32 R0, RZ, RZ, R20 ;  /* 0x000000ffff007224 */ /* 0x000fe200078e0014 */
[----:B------:R-:W-:Y:S01]  /*0e40*/  MOV R20, 0xe80 ;  /* 0x00000e8000147802 */ /* 0x000fe20000000f00 */
[----:B------:R-:W-:Y:S02]  /*0e50*/  IMAD.MOV.U32 R8, RZ, RZ, R18 ;  /* 0x000000ffff087224 */ /* 0x000fe400078e0012 */
[----:B------:R-:W-:-:S07]  /*0e60*/  IMAD.MOV.U32 R5, RZ, RZ, R19 ;  /* 0x000000ffff057224 */ /* 0x000fce00078e0013 */
[----:B-----5:R-:W-:Y:S05]  /*0e70*/  CALL.REL.NOINC `($__internal_1_$__cuda_sm20_dsqrt_rn_f64_mediumpath_v1) ;  /* 0x0000000800047944 */ /* 0x020fea0003c00000 */
[----:B------:R-:W-:Y:S01]  /*0e80*/  IMAD.MOV.U32 R22, RZ, RZ, R8 ;  /* 0x000000ffff167224 */ /* 0x000fe200078e0008 */
[----:B------:R-:W-:-:S07]  /*0e90*/  MOV R23, R9 ;  /* 0x0000000900177202 */ /* 0x000fce0000000f00 */
.L_x_8:
[----:B------:R-:W-:Y:S05]  /*0ea0*/  BSYNC.RECONVERGENT B0 ;  /* 0x0000000000007941 */ /* 0x000fea0003800200 */
.L_x_7:
[----:B------:R-:W0:Y:S01]  /*0eb0*/  LDCU.64 UR4, c[0x0][0x3a0] ;  /* 0x00007400ff0477ac */ /* 0x000e220008000a00 */
[----:B------:R-:W-:Y:S01]  /*0ec0*/  IMAD.MOV.U32 R4, RZ, RZ, 0x1 ;  /* 0x00000001ff047424 */ /* 0x000fe200078e00ff */
[----:B-----5:R-:W-:Y:S01]  /*0ed0*/  FSETP.GEU.AND P1, PT, |R7|, 6.5827683646048100446e-37, PT ;  /* 0x036000000700780b */ /* 0x020fe20003f2e200 */
[----:B------:R-:W-:Y:S01]  /*0ee0*/  BSSY.RECONVERGENT B0, `(.L_x_9) ;  /* 0x0000016000007945 */ /* 0x000fe20003800200 */
[----:B0-----:R-:W-:-:S06]  /*0ef0*/  DADD R8, R22, UR4 ;  /* 0x0000000416087e29 */ /* 0x001fcc0008000000 */
[----:B------:R-:W0:Y:S02]  /*0f00*/  MUFU.RCP64H R5, R9 ;  /* 0x0000000900057308 */ /* 0x000e240000001800 */
        /* <DEDUP_REMOVED lines=11> */
[----:B------:R-:W-:Y:S01]  /*0fc0*/  IMAD.MOV.U32 R4, RZ, RZ, R6 ;  /* 0x000000ffff047224 */ /* 0x000fe200078e0006 */
[----:B------:R-:W-:Y:S01]  /*0fd0*/  MOV R0, 0x1020 ;  /* 0x0000102000007802 */ /* 0x000fe20000000f00 */
[----:B------:R-:W-:Y:S02]  /*0fe0*/  IMAD.MOV.U32 R5, RZ, RZ, R7 ;  /* 0x000000ffff057224 */ /* 0x000fe400078e0007 */
[----:B------:R-:W-:Y:S02]  /*0ff0*/  IMAD.MOV.U32 R10, RZ, RZ, R8 ;  /* 0x000000ffff0a7224 */ /* 0x000fe400078e0008 */
[----:B------:R-:W-:-:S07]  /*1000*/  IMAD.MOV.U32 R11, RZ, RZ, R9 ;  /* 0x000000ffff0b7224 */ /* 0x000fce00078e0009 */
[----:B------:R-:W-:Y:S05]  /*1010*/  CALL.REL.NOINC `($__internal_0_$__cuda_sm20_div_rn_f64_full) ;  /* 0x0000000000207944 */ /* 0x000fea0003c00000 */
[----:B------:R-:W-:Y:S02]  /*1020*/  IMAD.MOV.U32 R4, RZ, RZ, R6 ;  /* 0x000000ffff047224 */ /* 0x000fe400078e0006 */
[----:B------:R-:W-:-:S07]  /*1030*/  IMAD.MOV.U32 R5, RZ, RZ, R7 ;  /* 0x000000ffff057224 */ /* 0x000fce00078e0007 */
.L_x_10:
[----:B------:R-:W-:Y:S05]  /*1040*/  BSYNC.RECONVERGENT B0 ;  /* 0x0000000000007941 */ /* 0x000fea0003800200 */
.L_x_9:
[----:B------:R-:W0:Y:S02]  /*1050*/  LDCU.64 UR4, c[0x0][0x3a8] ;  /* 0x00007500ff0477ac */ /* 0x000e240008000a00 */
[----:B0-----:R-:W-:-:S08]  /*1060*/  DFMA R4, R14, UR4, R4 ;  /* 0x000000040e047c2b */ /* 0x001fd00008000004 */
[----:B------:R-:W-:-:S07]  /*1070*/  DFMA R4, R4, -R2, R14 ;  /* 0x800000020404722b */ /* 0x000fce000000000e */
[----:B------:R-:W-:Y:S01]  /*1080*/  STG.E.64 desc[UR10][R16.64], R4 ;  /* 0x0000000410007986 */ /* 0x000fe2000c101b0a */
[----:B------:R-:W-:Y:S05]  /*1090*/  EXIT ;  /* 0x000000000000794d */ /* 0x000fea0003800000 */
        .weak           $__internal_0_$__cuda_sm20_div_rn_f64_full
        .type           $__internal_0_$__cuda_sm20_div_rn_f64_full,@function
        .size           $__internal_0_$__cuda_sm20_div_rn_f64_full,($__internal_1_$__cuda_sm20_dsqrt_rn_f64_mediumpath_v1 - $__internal_0_$__cuda_sm20_div_rn_f64_full)
$__internal_0_$__cuda_sm20_div_rn_f64_full:
[C---:B------:R-:W-:Y:S01]  /*10a0*/  FSETP.GEU.AND P0, PT, |R11|.reuse, 1.469367938527859385e-39, PT ;  /* 0x001000000b00780b */ /* 0x040fe20003f0e200 */
[----:B------:R-:W-:Y:S01]  /*10b0*/  IMAD.MOV.U32 R9, RZ, RZ, R5 ;  /* 0x000000ffff097224 */ /* 0x000fe200078e0005 */
[C---:B------:R-:W-:Y:S01]  /*10c0*/  LOP3.LUT R12, R11.reuse, 0x800fffff, RZ, 0xc0, !PT ;  /* 0x800fffff0b0c7812 */ /* 0x040fe200078ec0ff */
[----:B------:R-:W-:Y:S01]  /*10d0*/  IMAD.MOV.U32 R6, RZ, RZ, 0x1 ;  /* 0x00000001ff067424 */ /* 0x000fe200078e00ff */
[----:B------:R-:W-:Y:S01]  /*10e0*/  LOP3.LUT R27, R11, 0x7ff00000, RZ, 0xc0, !PT ;  /* 0x7ff000000b1b7812 */ /* 0x000fe200078ec0ff */
[----:B------:R-:W-:Y:S01]  /*10f0*/  IMAD.MOV.U32 R8, RZ, RZ, R4 ;  /* 0x000000ffff087224 */ /* 0x000fe200078e0004 */
[----:B------:R-:W-:Y:S01]  /*1100*/  LOP3.LUT R13, R12, 0x3ff00000, RZ, 0xfc, !PT ;  /* 0x3ff000000c0d7812 */ /* 0x000fe200078efcff */
[----:B------:R-:W-:Y:S01]  /*1110*/  IMAD.MOV.U32 R12, RZ, RZ, R10 ;  /* 0x000000ffff0c7224 */ /* 0x000fe200078e000a */
[C---:B------:R-:W-:Y:S01]  /*1120*/  FSETP.GEU.AND P2, PT, |R9|.reuse, 1.469367938527859385e-39, PT ;  /* 0x001000000900780b */ /* 0x040fe20003f4e200 */
[----:B------:R-:W-:Y:S01]  /*1130*/  BSSY.RECONVERGENT B1, `(.L_x_11) ;  /* 0x0000050000017945 */ /* 0x000fe20003800200 */
[----:B------:R-:W-:-:S03]  /*1140*/  LOP3.LUT R4, R9, 0x7ff00000, RZ, 0xc0, !PT ;  /* 0x7ff0000009047812 */ /* 0x000fc600078ec0ff */
[----:B------:R-:W-:Y:S01]  /*1150*/  @!P0 DMUL R12, R10, 8.98846567431157953865e+307 ;  /* 0x7fe000000a0c8828 */ /* 0x000fe20000000000 */
[----:B------:R-:W-:Y:S01]  /*1160*/  ISETP.GE.U32.AND P1, PT, R4, R27, PT ;  /* 0x0000001b0400720c */ /* 0x000fe20003f26070 */
[----:B------:R-:W-:-:S04]  /*1170*/  IMAD.MOV.U32 R26, RZ, RZ, R4 ;  /* 0x000000ffff1a7224 */ /* 0x000fc800078e0004 */
[----:B------:R-:W0:Y:S02]  /*1180*/  MUFU.RCP64H R7, R13 ;  /* 0x0000000d00077308 */ /* 0x000e240000001800 */
[----:B------:R-:W-:Y:S02]  /*1190*/  @!P2 LOP3.LUT R5, R11, 0x7ff00000, RZ, 0xc0, !PT ;  /* 0x7ff000000b05a812 */ /* 0x000fe400078ec0ff */
[----:B------:R-:W-:Y:S02]  /*11a0*/  @!P0 LOP3.LUT R27, R13, 0x7ff00000, RZ, 0xc0, !PT ;  /* 0x7ff000000d1b8812 */ /* 0x000fe400078ec0ff */
[----:B------:R-:W-:Y:S01]  /*11b0*/  @!P2 ISETP.GE.U32.AND P3, PT, R4, R5, PT ;  /* 0x000000050400a20c */ /* 0x000fe20003f66070 */
[----:B------:R-:W-:-:S05]  /*11c0*/  IMAD.MOV.U32 R5, RZ, RZ, 0x1ca00000 ;  /* 0x1ca00000ff057424 */ /* 0x000fca00078e00ff */
[----:B------:R-:W-:-:S04]  /*11d0*/  @!P2 SEL R21, R5, 0x63400000, !P3 ;  /* 0x634000000515a807 */ /* 0x000fc80005800000 */
[----:B------:R-:W-:Y:S01]  /*11e0*/  @!P2 LOP3.LUT R24, R21, 0x80000000, R9, 0xf8, !PT ;  /* 0x800000001518a812 */ /* 0x000fe200078ef809 */
[----:B0-----:R-:W-:-:S03]  /*11f0*/  DFMA R22, R6, -R12, 1 ;  /* 0x3ff000000616742b */ /* 0x001fc6000000080c */
[----:B------:R-:W-:Y:S01]  /*1200*/  @!P2 LOP3.LUT R25, R24, 0x100000, RZ, 0xfc, !PT ;  /* 0x001000001819a812 */ /* 0x000fe200078efcff */
[----:B------:R-:W-:-:S04]  /*1210*/  @!P2 IMAD.MOV.U32 R24, RZ, RZ, RZ ;  /* 0x000000ffff18a224 */ /* 0x000fc800078e00ff */
[----:B------:R-:W-:-:S08]  /*1220*/  DFMA R22, R22, R22, R22 ;  /* 0x000000161616722b */ /* 0x000fd00000000016 */
[----:B------:R-:W-:Y:S01]  /*1230*/  DFMA R22, R6, R22, R6 ;  /* 0x000000160616722b */ /* 0x000fe20000000006 */
[----:B------:R-:W-:Y:S02]  /*1240*/  SEL R7, R5, 0x63400000, !P1 ;  /* 0x6340000005077807 */ /* 0x000fe40004800000 */
[----:B------:R-:W-:Y:S02]  /*1250*/  MOV R6, R8 ;  /* 0x0000000800067202 */ /* 0x000fe40000000f00 */
[----:B------:R-:W-:-:S03]  /*1260*/  LOP3.LUT R7, R7, 0x800fffff, R9, 0xf8, !PT ;  /* 0x800fffff07077812 */ /* 0x000fc600078ef809 */
[----:B------:R-:W-:-:S03]  /*1270*/  DFMA R20, R22, -R12, 1 ;  /* 0x3ff000001614742b */ /* 0x000fc6000000080c */
[----:B------:R-:W-:-:S05]  /*1280*/  @!P2 DFMA R6, R6, 2, -R24 ;  /* 0x400000000606a82b */ /* 0x000fca0000000818 */
[----:B------:R-:W-:-:S05]  /*1290*/  DFMA R20, R22, R20, R22 ;  /* 0x000000141614722b */ /* 0x000fca0000000016 */
[----:B------:R-:W-:-:S03]  /*12a0*/  @!P2 LOP3.LUT R26, R7, 0x7ff00000, RZ, 0xc0, !PT ;  /* 0x7ff00000071aa812 */ /* 0x000fc600078ec0ff */
[----:B------:R-:W-:Y:S02]  /*12b0*/  DMUL R22, R20, R6 ;  /* 0x0000000614167228 */ /* 0x000fe40000000000 */
[----:B------:R-:W-:-:S05]  /*12c0*/  VIADD R28, R26, 0xffffffff ;  /* 0xffffffff1a1c7836 */ /* 0x000fca0000000000 */
[----:B------:R-:W-:Y:S01]  /*12d0*/  ISETP.GT.U32.AND P0, PT, R28, 0x7feffffe, PT ;  /* 0x7feffffe1c00780c */ /* 0x000fe20003f04070 */
[----:B------:R-:W-:Y:S01]  /*12e0*/  VIADD R28, R27, 0xffffffff ;  /* 0xffffffff1b1c7836 */ /* 0x000fe20000000000 */
[----:B------:R-:W-:-:S04]  /*12f0*/  DFMA R24, R22, -R12, R6 ;  /* 0x8000000c1618722b */ /* 0x000fc80000000006 */
[----:B------:R-:W-:-:S04]  /*1300*/  ISETP.GT.U32.OR P0, PT, R28, 0x7feffffe, P0 ;  /* 0x7feffffe1c00780c */ /* 0x000fc80000704470 */
[----:B------:R-:W-:-:S09]  /*1310*/  DFMA R24, R20, R24, R22 ;  /* 0x000000181418722b */ /* 0x000fd20000000016 */
[----:B------:R-:W-:Y:S05]  /*1320*/  @P0 BRA `(.L_x_12) ;  /* 0x00000000006c0947 */ /* 0x000fea0003800000 */
[----:B------:R-:W-:-:S04]  /*1330*/  LOP3.LUT R9, R11, 0x7ff00000, RZ, 0xc0, !PT ;  /* 0x7ff000000b097812 */ /* 0x000fc800078ec0ff */
[CC--:B------:R-:W-:Y:S02]  /*1340*/  VIADDMNMX R8, R4.reuse, -R9.reuse, 0xb9600000, !PT ;  /* 0xb960000004087446 */ /* 0x0c0fe40007800909 */
[----:B------:R-:W-:Y:S02]  /*1350*/  ISETP.GE.U32.AND P0, PT, R4, R9, PT ;  /* 0x000000090400720c */ /* 0x000fe40003f06070 */
[----:B------:R-:W-:Y:S02]  /*1360*/  VIMNMX R8, PT, PT, R8, 0x46a00000, PT ;  /* 0x46a0000008087848 */ /* 0x000fe40003fe0100 */
[----:B------:R-:W-:-:S05]  /*1370*/  SEL R5, R5, 0x63400000, !P0 ;  /* 0x6340000005057807 */ /* 0x000fca0004000000 */
[----:B------:R-:W-:Y:S02]  /*1380*/  IMAD.IADD R20, R8, 0x1, -R5 ;  /* 0x0000000108147824 */ /* 0x000fe400078e0a05 */
[----:B------:R-:W-:Y:S02]  /*1390*/  IMAD.MOV.U32 R8, RZ, RZ, RZ ;  /* 0x000000ffff087224 */ /* 0x000fe400078e00ff */
[----:B------:R-:W-:-:S06]  /*13a0*/  VIADD R9, R20, 0x7fe00000 ;  /* 0x7fe0000014097836 */ /* 0x000fcc0000000000 */
[----:B------:R-:W-:-:S10]  /*13b0*/  DMUL R4, R24, R8 ;  /* 0x0000000818047228 */ /* 0x000fd40000000000 */
[----:B------:R-:W-:-:S13]  /*13c0*/  FSETP.GTU.AND P0, PT, |R5|, 1.469367938527859385e-39, PT ;  /* 0x001000000500780b */ /* 0x000fda0003f0c200 */
[----:B------:R-:W-:Y:S05]  /*13d0*/  @P0 BRA `(.L_x_13) ;  /* 0x0000000000940947 */ /* 0x000fea0003800000 */
[----:B------:R-:W-:Y:S01]  /*13e0*/  DFMA R6, R24, -R12, R6 ;  /* 0x8000000c1806722b */ /* 0x000fe20000000006 */
[----:B------:R-:W-:-:S09]  /*13f0*/  IMAD.MOV.U32 R8, RZ, RZ, RZ ;  /* 0x000000ffff087224 */ /* 0x000fd200078e00ff */
[C---:B------:R-:W-:Y:S02]  /*1400*/  FSETP.NEU.AND P0, PT, R7.reuse, RZ, PT ;  /* 0x000000ff0700720b */ /* 0x040fe40003f0d000 */
[----:B------:R-:W-:-:S04]  /*1410*/  LOP3.LUT R11, R7, 0x80000000, R11, 0x48, !PT ;  /* 0x80000000070b7812 */ /* 0x000fc800078e480b */
[----:B------:R-:W-:-:S07]  /*1420*/  LOP3.LUT R9, R11, R9, RZ, 0xfc, !PT ;  /* 0x000000090b097212 */ /* 0x000fce00078efcff */
[----:B------:R-:W-:Y:S05]  /*1430*/  @!P0 BRA `(.L_x_13) ;  /* 0x00000000007c8947 */ /* 0x000fea0003800000 */
[----:B------:R-:W-:Y:S01]  /*1440*/  IMAD.MOV R7, RZ, RZ, -R20 ;  /* 0x000000ffff077224 */ /* 0x000fe200078e0a14 */
[----:B------:R-:W-:Y:S01]  /*1450*/  DMUL.RP R8, R24, R8 ;  /* 0x0000000818087228 */ /* 0x000fe20000008000 */
[----:B------:R-:W-:-:S06]  /*1460*/  IMAD.MOV.U32 R6, RZ, RZ, RZ ;  /* 0x000000ffff067224 */ /* 0x000fcc00078e00ff */
[----:B------:R-:W-:-:S03]  /*1470*/  DFMA R6, R4, -R6, R24 ;  /* 0x800000060406722b */ /* 0x000fc60000000018 */
[----:B------:R-:W-:-:S03]  /*1480*/  LOP3.LUT R11, R9, R11, RZ, 0x3c, !PT ;  /* 0x0000000b090b7212 */ /* 0x000fc600078e3cff */
[----:B------:R-:W-:-:S04]  /*1490*/  IADD3 R6, PT, PT, -R20, -0x43300000, RZ ;  /* 0xbcd0000014067810 */ /* 0x000fc80007ffe1ff */
[----:B------:R-:W-:-:S04]  /*14a0*/  FSETP.NEU.AND P0, PT, |R7|, R6, PT ;  /* 0x000000060700720b */ /* 0x000fc80003f0d200 */
[----:B------:R-:W-:Y:S02]  /*14b0*/  FSEL R4, R8, R4, !P0 ;  /* 0x0000000408047208 */ /* 0x000fe40004000000 */
[----:B------:R-:W-:Y:S01]  /*14c0*/  FSEL R5, R11, R5, !P0 ;  /* 0x000000050b057208 */ /* 0x000fe20004000000 */
[----:B------:R-:W-:Y:S06]  /*14d0*/  BRA `(.L_x_13) ;  /* 0x0000000000547947 */ /* 0x000fec0003800000 */
.L_x_12:
[----:B------:R-:W-:-:S14]  /*14e0*/  DSETP.NAN.AND P0, PT, R8, R8, PT ;  /* 0x000000080800722a */ /* 0x000fdc0003f08000 */
[----:B------:R-:W-:Y:S05]  /*14f0*/  @P0 BRA `(.L_x_14) ;  /* 0x0000000000440947 */ /* 0x000fea0003800000 */
[----:B------:R-:W-:-:S14]  /*1500*/  DSETP.NAN.AND P0, PT, R10, R10, PT ;  /* 0x0000000a0a00722a */ /* 0x000fdc0003f08000 */
[----:B------:R-:W-:Y:S05]  /*1510*/  @P0 BRA `(.L_x_15) ;  /* 0x0000000000300947 */ /* 0x000fea0003800000 */
[----:B------:R-:W-:Y:S01]  /*1520*/  ISETP.NE.AND P0, PT, R26, R27, PT ;  /* 0x0000001b1a00720c */ /* 0x000fe20003f05270 */
[----:B------:R-:W-:Y:S01]  /*1530*/  IMAD.MOV.U32 R4, RZ, RZ, 0x0 ;  /* 0x00000000ff047424 */ /* 0x000fe200078e00ff */
[----:B------:R-:W-:-:S11]  /*1540*/  MOV R5, 0xfff80000 ;  /* 0xfff8000000057802 */ /* 0x000fd60000000f00 */
[----:B------:R-:W-:Y:S05]  /*1550*/  @!P0 BRA `(.L_x_13) ;  /* 0x0000000000348947 */ /* 0x000fea0003800000 */
[----:B------:R-:W-:Y:S02]  /*1560*/  ISETP.NE.AND P0, PT, R26, 0x7ff00000, PT ;  /* 0x7ff000001a00780c */ /* 0x000fe40003f05270 */
[----:B------:R-:W-:Y:S02]  /*1570*/  LOP3.LUT R5, R9, 0x80000000, R11, 0x48, !PT ;  /* 0x8000000009057812 */ /* 0x000fe400078e480b */
[----:B------:R-:W-:-:S13]  /*1580*/  ISETP.EQ.OR P0, PT, R27, RZ, !P0 ;  /* 0x000000ff1b00720c */ /* 0x000fda0004702670 */
[----:B------:R-:W-:Y:S01]  /*1590*/  @P0 LOP3.LUT R6, R5, 0x7ff00000, RZ, 0xfc, !PT ;  /* 0x7ff0000005060812 */ /* 0x000fe200078efcff */
[----:B------:R-:W-:Y:S02]  /*15a0*/  @!P0 IMAD.MOV.U32 R4, RZ, RZ, RZ ;  /* 0x000000ffff048224 */ /* 0x000fe400078e00ff */
[----:B------:R-:W-:Y:S02]  /*15b0*/  @P0 IMAD.MOV.U32 R4, RZ, RZ, RZ ;  /* 0x000000ffff040224 */ /* 0x000fe400078e00ff */
[----:B------:R-:W-:Y:S01]  /*15c0*/  @P0 IMAD.MOV.U32 R5, RZ, RZ, R6 ;  /* 0x000000ffff050224 */ /* 0x000fe200078e0006 */
[----:B------:R-:W-:Y:S06]  /*15d0*/  BRA `(.L_x_13) ;  /* 0x0000000000147947 */ /* 0x000fec0003800000 */
.L_x_15:
[----:B------:R-:W-:Y:S01]  /*15e0*/  LOP3.LUT R5, R11, 0x80000, RZ, 0xfc, !PT ;  /* 0x000800000b057812 */ /* 0x000fe200078efcff */
[----:B------:R-:W-:Y:S01]  /*15f0*/  IMAD.MOV.U32 R4, RZ, RZ, R10 ;  /* 0x000000ffff047224 */ /* 0x000fe200078e000a */
[----:B------:R-:W-:Y:S06]  /*1600*/  BRA `(.L_x_13) ;  /* 0x0000000000087947 */ /* 0x000fec0003800000 */
.L_x_14:
[----:B------:R-:W-:Y:S01]  /*1610*/  LOP3.LUT R5, R9, 0x80000, RZ, 0xfc, !PT ;  /* 0x0008000009057812 */ /* 0x000fe200078efcff */
[----:B------:R-:W-:-:S07]  /*1620*/  IMAD.MOV.U32 R4, RZ, RZ, R8 ;  /* 0x000000ffff047224 */ /* 0x000fce00078e0008 */
.L_x_13:
[----:B------:R-:W-:Y:S05]  /*1630*/  BSYNC.RECONVERGENT B1 ;  /* 0x0000000000017941 */ /* 0x000fea0003800200 */
.L_x_11:
[----:B------:R-:W-:Y:S02]  /*1640*/  IMAD.MOV.U32 R6, RZ, RZ, R4 ;  /* 0x000000ffff067224 */ /* 0x000fe400078e0004 */
[----:B------:R-:W-:Y:S02]  /*1650*/  IMAD.MOV.U32 R7, RZ, RZ, R5 ;  /* 0x000000ffff077224 */ /* 0x000fe400078e0005 */
[----:B------:R-:W-:Y:S02]  /*1660*/  IMAD.MOV.U32 R4, RZ, RZ, R0 ;  /* 0x000000ffff047224 */ /* 0x000fe400078e0000 */
[----:B------:R-:W-:-:S04]  /*1670*/  IMAD.MOV.U32 R5, RZ, RZ, 0x0 ;  /* 0x00000000ff057424 */ /* 0x000fc800078e00ff */
[----:B------:R-:W-:Y:S05]  /*1680*/  RET.REL.NODEC R4 `(descend_adam_gpu) ;  /* 0xffffffe8045c7950 */ /* 0x000fea0003c3ffff */
        .weak           $__internal_1_$__cuda_sm20_dsqrt_rn_f64_mediumpath_v1
        .type           $__internal_1_$__cuda_sm20_dsqrt_rn_f64_mediumpath_v1,@function
        .size           $__internal_1_$__cuda_sm20_dsqrt_rn_f64_mediumpath_v1,($descend_adam_gpu$__internal_accurate_pow - $__internal_1_$__cuda_sm20_dsqrt_rn_f64_mediumpath_v1)
$__internal_1_$__cuda_sm20_dsqrt_rn_f64_mediumpath_v1:
[----:B------:R-:W-:Y:S01]  /*1690*/  ISETP.GE.U32.AND P2, PT, R4, -0x3400000, PT ;  /* 0xfcc000000400780c */ /* 0x000fe20003f46070 */
[----:B------:R-:W-:Y:S01]  /*16a0*/  BSSY.RECONVERGENT B1, `(.L_x_16) ;  /* 0x0000025000017945 */ /* 0x000fe20003800200 */
[----:B------:R-:W-:Y:S02]  /*16b0*/  IMAD.MOV.U32 R4, RZ, RZ, R8 ;  /* 0x000000ffff047224 */ /* 0x000fe400078e0008 */
[----:B------:R-:W-:-:S09]  /*16c0*/  IMAD.MOV.U32 R8, RZ, RZ, R0 ;  /* 0x000000ffff087224 */ /* 0x000fd200078e0000 */
[----:B------:R-:W-:Y:S05]  /*16d0*/  @!P2 BRA `(.L_x_17) ;  /* 0x000000000020a947 */ /* 0x000fea0003800000 */
[----:B------:R-:W-:-:S10]  /*16e0*/  DFMA.RM R10, R10, R8, R12 ;  /* 0x000000080a0a722b */ /* 0x000fd4000000400c */
[----:B------:R-:W-:-:S04]  /*16f0*/  IADD3 R8, P2, PT, R10, 0x1, RZ ;  /* 0x000000010a087810 */ /* 0x000fc80007f5e0ff */
[----:B------:R-:W-:-:S06]  /*1700*/  IADD3.X R9, PT, PT, RZ, R11, RZ, P2, !PT ;  /* 0x0000000bff097210 */ /* 0x000fcc00017fe4ff */
[----:B------:R-:W-:-:S08]  /*1710*/  DFMA.RP R4, -R10, R8, R4 ;  /* 0x000000080a04722b */ /* 0x000fd00000008104 */
[----:B------:R-:W-:-:S06]  /*1720*/  DSETP.GT.AND P2, PT, R4, RZ, PT ;  /* 0x000000ff0400722a */ /* 0x000fcc0003f44000 */
[----:B------:R-:W-:Y:S02]  /*1730*/  FSEL R8, R8, R10, P2 ;  /* 0x0000000a08087208 */ /* 0x000fe40001000000 */
[----:B------:R-:W-:Y:S01]  /*1740*/  FSEL R9, R9, R11, P2 ;  /* 0x0000000b09097208 */ /* 0x000fe20001000000 */
[----:B------:R-:W-:Y:S06]  /*1750*/  BRA `(.L_x_18) ;  /* 0x0000000000647947 */ /* 0x000fec0003800000 */
.L_x_17:
[----:B------:R-:W-:-:S14]  /*1760*/  DSETP.NE.AND P2, PT, R4, RZ, PT ;  /* 0x000000ff0400722a */ /* 0x000fdc0003f45000 */
[----:B------:R-:W-:Y:S05]  /*1770*/  @!P2 BRA `(.L_x_19) ;  /* 0x000000000058a947 */ /* 0x000fea0003800000 */
[----:B------:R-:W-:-:S13]  /*1780*/  ISETP.GE.AND P2, PT, R5, RZ, PT ;  /* 0x000000ff0500720c */ /* 0x000fda0003f46270 */
[----:B------:R-:W-:Y:S02]  /*1790*/  @!P2 IMAD.MOV.U32 R8, RZ, RZ, 0x0 ;  /* 0x00000000ff08a424 */ /* 0x000fe400078e00ff */
[----:B------:R-:W-:Y:S01]  /*17a0*/  @!P2 IMAD.MOV.U32 R9, RZ, RZ, -0x80000 ;  /* 0xfff80000ff09a424 */ /* 0x000fe200078e00ff */
[----:B------:R-:W-:Y:S06]  /*17b0*/  @!P2 BRA `(.L_x_18) ;  /* 0x00000000004ca947 */ /* 0x000fec0003800000 */
[----:B------:R-:W-:-:S13]  /*17c0*/  ISETP.GT.AND P2, PT, R5, 0x7fefffff, PT ;  /* 0x7fefffff0500780c */ /* 0x000fda0003f44270 */
[----:B------:R-:W-:Y:S05]  /*17d0*/  @P2 BRA `(.L_x_19) ;  /* 0x0000000000402947 */ /* 0x000fea0003800000 */
[----:B------:R-:W-:Y:S01]  /*17e0*/  DMUL R4, R4, 8.11296384146066816958e+31 ;  /* 0x4690000004047828 */ /* 0x000fe20000000000 */
[----:B------:R-:W-:Y:S02]  /*17f0*/  IMAD.MOV.U32 R8, RZ, RZ, RZ ;  /* 0x000000ffff087224 */ /* 0x000fe400078e00ff */
[----:B------:R-:W-:Y:S02]  /*1800*/  IMAD.MOV.U32 R12, RZ, RZ, 0x0 ;  /* 0x00000000ff0c7424 */ /* 0x000fe400078e00ff */
[----:B------:R-:W-:Y:S01]  /*1810*/  IMAD.MOV.U32 R13, RZ, RZ, 0x3fd80000 ;  /* 0x3fd80000ff0d7424 */ /* 0x000fe200078e00ff */
[----:B------:R-:W0:Y:S02]  /*1820*/  MUFU.RSQ64H R9, R5 ;  /* 0x0000000500097308 */ /* 0x000e240000001c00 */
[----:B0-----:R-:W-:-:S08]  /*1830*/  DMUL R10, R8, R8 ;  /* 0x00000008080a7228 */ /* 0x001fd00000000000 */
[----:B------:R-:W-:-:S08]  /*1840*/  DFMA R10, R4, -R10, 1 ;  /* 0x3ff00000040a742b */ /* 0x000fd0000000080a */
[----:B------:R-:W-:Y:S02]  /*1850*/  DFMA R12, R10, R12, 0.5 ;  /* 0x3fe000000a0c742b */ /* 0x000fe4000000000c */
[----:B------:R-:W-:-:S08]  /*1860*/  DMUL R10, R8, R10 ;  /* 0x0000000a080a7228 */ /* 0x000fd00000000000 */
[----:B------:R-:W-:-:S08]  /*1870*/  DFMA R10, R12, R10, R8 ;  /* 0x0000000a0c0a722b */ /* 0x000fd00000000008 */
[----:B------:R-:W-:Y:S02]  /*1880*/  DMUL R8, R4, R10 ;  /* 0x0000000a04087228 */ /* 0x000fe40000000000 */
[----:B------:R-:W-:-:S06]  /*1890*/  VIADD R11, R11, 0xfff00000 ;  /* 0xfff000000b0b7836 */ /* 0x000fcc0000000000 */
[----:B------:R-:W-:-:S08]  /*18a0*/  DFMA R12, R8, -R8, R4 ;  /* 0x80000008080c722b */ /* 0x000fd00000000004 */
[----:B------:R-:W-:-:S10]  /*18b0*/  DFMA R8, R10, R12, R8 ;  /* 0x0000000c0a08722b */ /* 0x000fd40000000008 */
[----:B------:R-:W-:Y:S01]  /*18c0*/  VIADD R9, R9, 0xfcb00000 ;  /* 0xfcb0000009097836 */ /* 0x000fe20000000000 */
[----:B------:R-:W-:Y:S06]  /*18d0*/  BRA `(.L_x_18) ;  /* 0x0000000000047947 */ /* 0x000fec0003800000 */
.L_x_19:
[----:B------:R-:W-:-:S11]  /*18e0*/  DADD R8, R4, R4 ;  /* 0x0000000004087229 */ /* 0x000fd60000000004 */
.L_x_18:
[----:B------:R-:W-:Y:S05]  /*18f0*/  BSYNC.RECONVERGENT B1 ;  /* 0x0000000000017941 */ /* 0x000fea0003800200 */
.L_x_16:
[----:B------:R-:W-:-:S04]  /*1900*/  IMAD.MOV.U32 R21, RZ, RZ, 0x0 ;  /* 0x00000000ff157424 */ /* 0x000fc800078e00ff */
[----:B------:R-:W-:Y:S05]  /*1910*/  RET.REL.NODEC R20 `(descend_adam_gpu) ;  /* 0xffffffe414b87950 */ /* 0x000fea0003c3ffff */
        .type           $descend_adam_gpu$__internal_accurate_pow,@function
        .size           $descend_adam_gpu$__internal_accurate_pow,(.L_x_24 - $descend_adam_gpu$__internal_accurate_pow)
$descend_adam_gpu$__internal_accurate_pow:
[----:B------:R-:W-:Y:S01]  /*1920*/  ISETP.GT.U32.AND P0, PT, R17, 0xfffff, PT ;  /* 0x000fffff1100780c */ /* 0x000fe20003f04070 */
[----:B------:R-:W-:Y:S01]  /*1930*/  IMAD.MOV.U32 R2, RZ, RZ, R8 ;  /* 0x000000ffff027224 */ /* 0x000fe200078e0008 */
[----:B------:R-:W-:Y:S01]  /*1940*/  UMOV UR14, 0x7d2cafe2 ;  /* 0x7d2cafe2000e7882 */ /* 0x000fe20000000000 */
[--C-:B------:R-:W-:Y:S01]  /*1950*/  IMAD.MOV.U32 R3, RZ, RZ, R17.reuse ;  /* 0x000000ffff037224 */ /* 0x100fe200078e0011 */
[----:B------:R-:W-:Y:S01]  /*1960*/  UMOV UR15, 0x3eb0f5ff ;  /* 0x3eb0f5ff000f7882 */ /* 0x000fe20000000000 */
[--C-:B------:R-:W-:Y:S01]  /*1970*/  IMAD.MOV.U32 R6, RZ, RZ, R17.reuse ;  /* 0x000000ffff067224 */ /* 0x100fe200078e0011 */
[----:B------:R-:W-:Y:S01]  /*1980*/  SHF.R.U32.HI R17, RZ, 0x14, R17 ;  /* 0x00000014ff117819 */ /* 0x000fe20000011611 */
[----:B------:R-:W-:Y:S01]  /*1990*/  IMAD.MOV.U32 R10, RZ, RZ, RZ ;  /* 0x000000ffff0a7224 */ /* 0x000fe200078e00ff */
[----:B------:R-:W-:Y:S01]  /*19a0*/  UMOV UR16, 0x3b39803f ;  /* 0x3b39803f00107882 */ /* 0x000fe20000000000 */
[----:B------:R-:W-:Y:S01]  /*19b0*/  IMAD.MOV.U32 R22, RZ, RZ, 0x41ad3b5a ;  /* 0x41ad3b5aff167424 */ /* 0x000fe200078e00ff */
[----:B------:R-:W-:Y:S01]  /*19c0*/  UMOV UR17, 0x3c7abc9e ;  /* 0x3c7abc9e00117882 */ /* 0x000fe20000000000 */
[----:B------:R-:W-:Y:S01]  /*19d0*/  IMAD.MOV.U32 R23, RZ, RZ, 0x3ed0f5d2 ;  /* 0x3ed0f5d2ff177424 */ /* 0x000fe200078e00ff */
[----:B------:R-:W-:Y:S01]  /*19e0*/  USHF.L.U32 UR12, UR7, 0x1, URZ ;  /* 0x00000001070c7899 */ /* 0x000fe200080006ff */
[----:B------:R-:W-:Y:S01]  /*19f0*/  @!P0 DMUL R2, R2, 1.80143985094819840000e+16 ;  /* 0x4350000002028828 */ /* 0x000fe20000000000 */
[----:B------:R-:W-:-:S02]  /*1a00*/  ULOP3.LUT UR8, UR7, 0xff0fffff, URZ, 0xc0, !UPT ;  /* 0xff0fffff07087892 */ /* 0x000fc4000f8ec0ff */
[----:B------:R-:W-:-:S04]  /*1a10*/  UISETP.GT.U32.AND UP2, UPT, UR12, -0x2000001, UPT ;  /* 0xfdffffff0c00788c */ /* 0x000fc8000bf44070 */
[----:B------:R-:W-:-:S03]  /*1a20*/  USEL UR7, UR8, UR7, UP2 ;  /* 0x0000000708077287 */ /* 0x000fc60009000000 */
[----:B------:R-:W-:Y:S01]  /*1a30*/  @!P0 MOV R6, R3 ;  /* 0x0000000300068202 */ /* 0x000fe20000000f00 */
[----:B------:R-:W-:Y:S01]  /*1a40*/  @!P0 IMAD.MOV.U32 R8, RZ, RZ, R2 ;  /* 0x000000ffff088224 */ /* 0x000fe200078e0002 */
[----:B------:R-:W-:Y:S02]  /*1a50*/  @!P0 LEA.HI R17, R3, 0xffffffca, RZ, 0xc ;  /* 0xffffffca03118811 */ /* 0x000fe400078f60ff */
[----:B------:R-:W-:-:S03]  /*1a60*/  LOP3.LUT R6, R6, 0x800fffff, RZ, 0xc0, !PT ;  /* 0x800fffff06067812 */ /* 0x000fc600078ec0ff */
[----:B------:R-:W-:Y:S01]  /*1a70*/  VIADD R2, R17, 0xfffffc01 ;  /* 0xfffffc0111027836 */ /* 0x000fe20000000000 */
[----:B------:R-:W-:-:S04]  /*1a80*/  LOP3.LUT R9, R6, 0x3ff00000, RZ, 0xfc, !PT ;  /* 0x3ff0000006097812 */ /* 0x000fc800078efcff */
[----:B------:R-:W-:-:S13]  /*1a90*/  ISETP.GE.U32.AND P1, PT, R9, 0x3ff6a09f, PT ;  /* 0x3ff6a09f0900780c */ /* 0x000fda0003f26070 */
[----:B------:R-:W-:Y:S02]  /*1aa0*/  @P1 VIADD R7, R9, 0xfff00000 ;  /* 0xfff0000009071836 */ /* 0x000fe40000000000 */
[----:B------:R-:W-:Y:S02]  /*1ab0*/  @P1 VIADD R2, R17, 0xfffffc02 ;  /* 0xfffffc0211021836 */ /* 0x000fe40000000000 */
[----:B------:R-:W-:-:S06]  /*1ac0*/  @P1 IMAD.MOV.U32 R9, RZ, RZ, R7 ;  /* 0x000000ffff091224 */ /* 0x000fcc00078e0007 */
[C---:B------:R-:W-:Y:S02]  /*1ad0*/  DADD R12, R8.reuse, 1 ;  /* 0x3ff00000080c7429 */ /* 0x040fe40000000000 */
[----:B------:R-:W-:-:S04]  /*1ae0*/  DADD R8, R8, -1 ;  /* 0xbff0000008087429 */ /* 0x000fc80000000000 */
[----:B------:R-:W0:Y:S02]  /*1af0*/  MUFU.RCP64H R11, R13 ;  /* 0x0000000d000b7308 */ /* 0x000e240000001800 */
[----:B0-----:R-:W-:-:S08]  /*1b00*/  DFMA R6, -R12, R10, 1 ;  /* 0x3ff000000c06742b */ /* 0x001fd0000000010a */
[----:B------:R-:W-:-:S08]  /*1b10*/  DFMA R6, R6, R6, R6 ;  /* 0x000000060606722b */ /* 0x000fd00000000006 */
[----:B------:R-:W-:-:S08]  /*1b20*/  DFMA R10, R10, R6, R10 ;  /* 0x000000060a0a722b */ /* 0x000fd0000000000a */
[----:B------:R-:W-:-:S08]  /*1b30*/  DMUL R6, R8, R10 ;  /* 0x0000000a08067228 */ /* 0x000fd00000000000 */
[----:B------:R-:W-:-:S08]  /*1b40*/  DFMA R6, R8, R10, R6 ;  /* 0x0000000a0806722b */ /* 0x000fd00000000006 */
[----:B------:R-:W-:-:S08]  /*1b50*/  DMUL R20, R6, R6 ;  /* 0x0000000606147228 */ /* 0x000fd00000000000 */
[----:B------:R-:W-:Y:S01]  /*1b60*/  DFMA R12, R20, UR14, R22 ;  /* 0x0000000e140c7c2b */ /* 0x000fe20008000016 */
[----:B------:R-:W-:Y:S01]  /*1b70*/  UMOV UR14, 0x75488a3f ;  /* 0x75488a3f000e7882 */ /* 0x000fe20000000000 */
[----:B------:R-:W-:Y:S01]  /*1b80*/  UMOV UR15, 0x3ef3b20a ;  /* 0x3ef3b20a000f7882 */ /* 0x000fe20000000000 */
[----:B------:R-:W-:-:S05]  /*1b90*/  DADD R22, R8, -R6 ;  /* 0x0000000008167229 */ /* 0x000fca0000000806 */
[----:B------:R-:W-:Y:S01]  /*1ba0*/  DFMA R12, R20, R12, UR14 ;  /* 0x0000000e140c7e2b */ /* 0x000fe2000800000c */
[----:B------:R-:W-:Y:S01]  /*1bb0*/  UMOV UR14, 0xe4faecd5 ;  /* 0xe4faecd5000e7882 */ /* 0x000fe20000000000 */
[----:B------:R-:W-:Y:S01]  /*1bc0*/  UMOV UR15, 0x3f1745cd ;  /* 0x3f1745cd000f7882 */ /* 0x000fe20000000000 */
[----:B------:R-:W-:-:S05]  /*1bd0*/  DADD R24, R22, R22 ;  /* 0x0000000016187229 */ /* 0x000fca0000000016 */
[----:B------:R-:W-:Y:S01]  /*1be0*/  DFMA R12, R20, R12, UR14 ;  /* 0x0000000e140c7e2b */ /* 0x000fe2000800000c */
[----:B------:R-:W-:Y:S01]  /*1bf0*/  UMOV UR14, 0x258a578b ;  /* 0x258a578b000e7882 */ /* 0x000fe20000000000 */
[----:B------:R-:W-:Y:S01]  /*1c00*/  UMOV UR15, 0x3f3c71c7 ;  /* 0x3f3c71c7000f7882 */ /* 0x000fe20000000000 */
[----:B------:R-:W-:-:S05]  /*1c10*/  DFMA R24, R8, -R6, R24 ;  /* 0x800000060818722b */ /* 0x000fca0000000018 */
[----:B------:R-:W-:Y:S01]  /*1c20*/  DFMA R12, R20, R12, UR14 ;  /* 0x0000000e140c7e2b */ /* 0x000fe2000800000c */
[----:B------:R-:W-:Y:S01]  /*1c30*/  UMOV UR14, 0x9242b910 ;  /* 0x9242b910000e7882 */ /* 0x000fe20000000000 */
[----:B------:R-:W-:Y:S01]  /*1c40*/  UMOV UR15, 0x3f624924 ;  /* 0x3f624924000f7882 */ /* 0x000fe20000000000 */
[----:B------:R-:W-:-:S05]  /*1c50*/  DMUL R10, R10, R24 ;  /* 0x000000180a0a7228 */ /* 0x000fca0000000000 */
[----:B------:R-:W-:Y:S01]  /*1c60*/  DFMA R12, R20, R12, UR14 ;  /* 0x0000000e140c7e2b */ /* 0x000fe2000800000c */
[----:B------:R-:W-:Y:S01]  /*1c70*/  UMOV UR14, 0x99999dfb ;  /* 0x99999dfb000e7882 */ /* 0x000fe20000000000 */
[----:B------:R-:W-:-:S06]  /*1c80*/  UMOV UR15, 0x3f899999 ;  /* 0x3f899999000f7882 */ /* 0x000fcc0000000000 */
[----:B------:R-:W-:Y:S01]  /*1c90*/  DFMA R22, R20, R12, UR14 ;  /* 0x0000000e14167e2b */ /* 0x000fe2000800000c */
[----:B------:R-:W-:Y:S01]  /*1ca0*/  UMOV UR14, 0x55555555 ;  /* 0x55555555000e7882 */ /* 0x000fe20000000000 */
[----:B------:R-:W-:Y:S01]  /*1cb0*/  UMOV UR15, 0x3fb55555 ;  /* 0x3fb55555000f7882 */ /* 0x000fe20000000000 */
[----:B------:R-:W-:-:S05]  /*1cc0*/  DMUL R12, R6, R6 ;  /* 0x00000006060c7228 */ /* 0x000fca0000000000 */
[----:B------:R-:W-:-:S03]  /*1cd0*/  DFMA R8, R20, R22, UR14 ;  /* 0x0000000e14087e2b */ /* 0x000fc60008000016 */
[----:B------:R-:W-:-:S05]  /*1ce0*/  DMUL R26, R6, R12 ;  /* 0x0000000c061a7228 */ /* 0x000fca0000000000 */
[----:B------:R-:W-:Y:S01]  /*1cf0*/  DADD R24, -R8, UR14 ;  /* 0x0000000e08187e29 */ /* 0x000fe20008000100 */
[----:B------:R-:W-:Y:S01]  /*1d00*/  UMOV UR14, 0xb9e7b0 ;  /* 0x00b9e7b0000e7882 */ /* 0x000fe20000000000 */
[----:B------:R-:W-:-:S06]  /*1d10*/  UMOV UR15, 0x3c46a4cb ;  /* 0x3c46a4cb000f7882 */ /* 0x000fcc0000000000 */
[----:B------:R-:W-:Y:S02]  /*1d20*/  DFMA R20, R20, R22, R24 ;  /* 0x000000161414722b */ /* 0x000fe40000000018 */
[----:B------:R-:W-:Y:S01]  /*1d30*/  DFMA R22, R6, R6, -R12 ;  /* 0x000000060616722b */ /* 0x000fe2000000080c */
[----:B------:R-:W-:Y:S02]  /*1d40*/  VIADD R25, R11, 0x100000 ;  /* 0x001000000b197836 */ /* 0x000fe40000000000 */
[----:B------:R-:W-:-:S06]  /*1d50*/  IMAD.MOV.U32 R24, RZ, RZ, R10 ;  /* 0x000000ffff187224 */ /* 0x000fcc00078e000a */
[----:B------:R-:W-:Y:S02]  /*1d60*/  DFMA R22, R6, R24, R22 ;  /* 0x000000180616722b */ /* 0x000fe40000000016 */
[----:B------:R-:W-:Y:S01]  /*1d70*/  DADD R24, R20, -UR14 ;  /* 0x8000000e14187e29 */ /* 0x000fe20008000000 */
[----:B------:R-:W-:Y:S01]  /*1d80*/  UMOV UR14, 0x80000000 ;  /* 0x80000000000e7882 */ /* 0x000fe20000000000 */
[----:B------:R-:W-:Y:S01]  /*1d90*/  DFMA R20, R6, R12, -R26 ;  /* 0x0000000c0614722b */ /* 0x000fe2000000081a */
[----:B------:R-:W-:-:S07]  /*1da0*/  UMOV UR15, 0x43300000 ;  /* 0x43300000000f7882 */ /* 0x000fce0000000000 */
[----:B------:R-:W-:Y:S02]  /*1db0*/  DFMA R20, R10, R12, R20 ;  /* 0x0000000c0a14722b */ /* 0x000fe40000000014 */
[----:B------:R-:W-:-:S06]  /*1dc0*/  DADD R12, R8, R24 ;  /* 0x00000000080c7229 */ /* 0x000fcc0000000018 */
[----:B------:R-:W-:Y:S02]  /*1dd0*/  DFMA R20, R6, R22, R20 ;  /* 0x000000160614722b */ /* 0x000fe40000000014 */
[----:B------:R-:W-:Y:S02]  /*1de0*/  DADD R22, R8, -R12 ;  /* 0x0000000008167229 */ /* 0x000fe4000000080c */
[----:B------:R-:W-:-:S06]  /*1df0*/  DMUL R8, R12, R26 ;  /* 0x0000001a0c087228 */ /* 0x000fcc0000000000 */
[----:B------:R-:W-:Y:S02]  /*1e00*/  DADD R24, R24, R22 ;  /* 0x0000000018187229 */ /* 0x000fe40000000016 */
[----:B------:R-:W-:-:S08]  /*1e10*/  DFMA R22, R12, R26, -R8 ;  /* 0x0000001a0c16722b */ /* 0x000fd00000000808 */
[----:B------:R-:W-:-:S08]  /*1e20*/  DFMA R20, R12, R20, R22 ;  /* 0x000000140c14722b */ /* 0x000fd00000000016 */
[----:B------:R-:W-:-:S08]  /*1e30*/  DFMA R24, R24, R26, R20 ;  /* 0x0000001a1818722b */ /* 0x000fd00000000014 */
[----:B------:R-:W-:-:S08]  /*1e40*/  DADD R20, R8, R24 ;  /* 0x0000000008147229 */ /* 0x000fd00000000018 */
[--C-:B------:R-:W-:Y:S02]  /*1e50*/  DADD R12, R6, R20.reuse ;  /* 0x00000000060c7229 */ /* 0x100fe40000000014 */
[----:B------:R-:W-:-:S06]  /*1e60*/  DADD R8, R8, -R20 ;  /* 0x0000000008087229 */ /* 0x000fcc0000000814 */
[----:B------:R-:W-:Y:S02]  /*1e70*/  DADD R6, R6, -R12 ;  /* 0x0000000006067229 */ /* 0x000fe4000000080c */
[----:B------:R-:W-:-:S06]  /*1e80*/  DADD R8, R24, R8 ;  /* 0x0000000018087229 */ /* 0x000fcc0000000008 */
[----:B------:R-:W-:-:S08]  /*1e90*/  DADD R6, R20, R6 ;  /* 0x0000000014067229 */ /* 0x000fd00000000006 */
[----:B------:R-:W-:-:S08]  /*1ea0*/  DADD R6, R8, R6 ;  /* 0x0000000008067229 */ /* 0x000fd00000000006 */
[----:B------:R-:W-:Y:S01]  /*1eb0*/  DADD R10, R10, R6 ;  /* 0x000000000a0a7229 */ /* 0x000fe20000000006 */
[----:B------:R-:W-:Y:S01]  /*1ec0*/  LOP3.LUT R6, R2, 0x80000000, RZ, 0x3c, !PT ;  /* 0x8000000002067812 */ /* 0x000fe200078e3cff */
[----:B------:R-:W-:-:S06]  /*1ed0*/  IMAD.MOV.U32 R7, RZ, RZ, 0x43300000 ;  /* 0x43300000ff077424 */ /* 0x000fcc00078e00ff */
[----:B------:R-:W-:Y:S02]  /*1ee0*/  DADD R8, R12, R10 ;  /* 0x000000000c087229 */ /* 0x000fe4000000000a */
[----:B------:R-:W-:Y:S01]  /*1ef0*/  DADD R6, R6, -UR14 ;  /* 0x8000000e06067e29 */ /* 0x000fe20008000000 */
[----:B------:R-:W-:Y:S01]  /*1f00*/  UMOV UR14, 0xfefa39ef ;  /* 0xfefa39ef000e7882 */ /* 0x000fe20000000000 */
[----:B------:R-:W-:-:S04]  /*1f10*/  UMOV UR15, 0x3fe62e42 ;  /* 0x3fe62e42000f7882 */ /* 0x000fc80000000000 */
[--C-:B------:R-:W-:Y:S02]  /*1f20*/  DADD R12, R12, -R8.reuse ;  /* 0x000000000c0c7229 */ /* 0x100fe40000000808 */
[----:B------:R-:W-:-:S06]  /*1f30*/  DFMA R2, R6, UR14, R8 ;  /* 0x0000000e06027c2b */ /* 0x000fcc0008000008 */
[----:B------:R-:W-:Y:S02]  /*1f40*/  DADD R12, R10, R12 ;  /* 0x000000000a0c7229 */ /* 0x000fe4000000000c */
[----:B------:R-:W-:-:S08]  /*1f50*/  DFMA R20, R6, -UR14, R2 ;  /* 0x8000000e06147c2b */ /* 0x000fd00008000002 */
[----:B------:R-:W-:-:S08]  /*1f60*/  DADD R20, -R8, R20 ;  /* 0x0000000008147229 */ /* 0x000fd00000000114 */
[----:B------:R-:W-:-:S08]  /*1f70*/  DADD R12, R12, -R20 ;  /* 0x000000000c0c7229 */ /* 0x000fd00000000814 */
[----:B------:R-:W-:-:S08]  /*1f80*/  DFMA R12, R6, UR16, R12 ;  /* 0x00000010060c7c2b */ /* 0x000fd0000800000c */
[----:B------:R-:W-:-:S08]  /*1f90*/  DADD R6, R2, R12 ;  /* 0x0000000002067229 */ /* 0x000fd0000000000c */
[----:B------:R-:W-:Y:S02]  /*1fa0*/  DADD R8, R2, -R6 ;  /* 0x0000000002087229 */ /* 0x000fe40000000806 */
[----:B------:R-:W-:-:S06]  /*1fb0*/  DMUL R2, R6, UR6 ;  /* 0x0000000606027c28 */ /* 0x000fcc0008000000 */
[----:B------:R-:W-:Y:S02]  /*1fc0*/  DADD R8, R12, R8 ;  /* 0x000000000c087229 */ /* 0x000fe40000000008 */
[----:B------:R-:W-:-:S08]  /*1fd0*/  DFMA R10, R6, UR6, -R2 ;  /* 0x00000006060a7c2b */ /* 0x000fd00008000802 */
[----:B------:R-:W-:Y:S01]  /*1fe0*/  DFMA R10, R8, UR6, R10 ;  /* 0x00000006080a7c2b */ /* 0x000fe2000800000a */
[----:B------:R-:W-:Y:S01]  /*1ff0*/  UMOV UR6, 0x3b39803f ;  /* 0x3b39803f00067882 */ /* 0x000fe20000000000 */
[----:B------:R-:W-:Y:S01]  /*2000*/  MOV R8, 0x652b82fe ;  /* 0x652b82fe00087802 */ /* 0x000fe20000000f00 */
[----:B------:R-:W-:Y:S01]  /*2010*/  IMAD.MOV.U32 R9, RZ, RZ, 0x3ff71547 ;  /* 0x3ff71547ff097424 */ /* 0x000fe200078e00ff */
[----:B------:R-:W-:-:S04]  /*2020*/  UMOV UR7, 0x3c7abc9e ;  /* 0x3c7abc9e00077882 */ /* 0x000fc80000000000 */
[----:B------:R-:W-:-:S08]  /*2030*/  DADD R6, R2, R10 ;  /* 0x0000000002067229 */ /* 0x000fd0000000000a */
[----:B------:R-:W-:Y:S02]  /*2040*/  DFMA R8, R6, R8, 6.75539944105574400000e+15 ;  /* 0x433800000608742b */ /* 0x000fe40000000008 */
[----:B------:R-:W-:Y:S01]  /*2050*/  FSETP.GEU.AND P0, PT, |R7|, 4.1917929649353027344, PT ;  /* 0x4086232b0700780b */ /* 0x000fe20003f0e200 */
[----:B------:R-:W-:-:S05]  /*2060*/  DADD R2, R2, -R6 ;  /* 0x0000000002027229 */ /* 0x000fca0000000806 */
[----:B------:R-:W-:-:S03]  /*2070*/  DADD R12, R8, -6.75539944105574400000e+15 ;  /* 0xc3380000080c7429 */ /* 0x000fc60000000000 */
[----:B------:R-:W-:-:S05]  /*2080*/  DADD R10, R10, R2 ;  /* 0x000000000a0a7229 */ /* 0x000fca0000000002 */
[----:B------:R-:W-:-:S08]  /*2090*/  DFMA R20, R12, -UR14, R6 ;  /* 0x8000000e0c147c2b */ /* 0x000fd00008000006 */
[----:B------:R-:W-:Y:S01]  /*20a0*/  DFMA R12, R12, -UR6, R20 ;  /* 0x800000060c0c7c2b */ /* 0x000fe20008000014 */
[----:B------:R-:W-:Y:S01]  /*20b0*/  UMOV UR6, 0x69ce2bdf ;  /* 0x69ce2bdf00067882 */ /* 0x000fe20000000000 */
[----:B------:R-:W-:Y:S01]  /*20c0*/  IMAD.MOV.U32 R20, RZ, RZ, -0x35dec16 ;  /* 0xfca213eaff147424 */ /* 0x000fe200078e00ff */
[----:B------:R-:W-:Y:S01]  /*20d0*/  UMOV UR7, 0x3e5ade15 ;  /* 0x3e5ade1500077882 */ /* 0x000fe20000000000 */
[----:B------:R-:W-:-:S06]  /*20e0*/  IMAD.MOV.U32 R21, RZ, RZ, 0x3e928af3 ;  /* 0x3e928af3ff157424 */ /* 0x000fcc00078e00ff */
[----:B------:R-:W-:Y:S01]  /*20f0*/  DFMA R20, R12, UR6, R20 ;  /* 0x000000060c147c2b */ /* 0x000fe20008000014 */
[----:B------:R-:W-:Y:S01]  /*2100*/  UMOV UR6, 0x62401315 ;  /* 0x6240131500067882 */ /* 0x000fe20000000000 */
[----:B------:R-:W-:-:S06]  /*2110*/  UMOV UR7, 0x3ec71dee ;  /* 0x3ec71dee00077882 */ /* 0x000fcc0000000000 */
[----:B------:R-:W-:Y:S01]  /*2120*/  DFMA R20, R12, R20, UR6 ;  /* 0x000000060c147e2b */ /* 0x000fe20008000014 */
        /* <DEDUP_REMOVED lines=20> */
[----:B------:R-:W-:-:S08]  /*2270*/  DFMA R20, R12, R20, UR6 ;  /* 0x000000060c147e2b */ /* 0x000fd00008000014 */
[----:B------:R-:W-:-:S08]  /*2280*/  DFMA R20, R12, R20, 1 ;  /* 0x3ff000000c14742b */ /* 0x000fd00000000014 */
[----:B------:R-:W-:-:S10]  /*2290*/  DFMA R12, R12, R20, 1 ;  /* 0x3ff000000c0c742b */ /* 0x000fd40000000014 */
[----:B------:R-:W-:Y:S02]  /*22a0*/  IMAD R3, R8, 0x100000, R13 ;  /* 0x0010000008037824 */ /* 0x000fe400078e020d */
[----:B------:R-:W-:Y:S01]  /*22b0*/  IMAD.MOV.U32 R2, RZ, RZ, R12 ;  /* 0x000000ffff027224 */ /* 0x000fe200078e000c */
[----:B------:R-:W-:Y:S06]  /*22c0*/  @!P0 BRA `(.L_x_20) ;  /* 0x0000000000348947 */ /* 0x000fec0003800000 */
[----:B------:R-:W-:Y:S01]  /*22d0*/  FSETP.GEU.AND P1, PT, |R7|, 4.2275390625, PT ;  /* 0x408748000700780b */ /* 0x000fe20003f2e200 */
[C---:B------:R-:W-:Y:S02]  /*22e0*/  DADD R2, R6.reuse, +INF ;  /* 0x7ff0000006027429 */ /* 0x040fe40000000000 */
[----:B------:R-:W-:-:S08]  /*22f0*/  DSETP.GEU.AND P0, PT, R6, RZ, PT ;  /* 0x000000ff0600722a */ /* 0x000fd00003f0e000 */
[----:B------:R-:W-:Y:S02]  /*2300*/  FSEL R2, R2, RZ, P0 ;  /* 0x000000ff02027208 */ /* 0x000fe40000000000 */
[----:B------:R-:W-:Y:S01]  /*2310*/  FSEL R3, R3, RZ, P0 ;  /* 0x000000ff03037208 */ /* 0x000fe20000000000 */
[----:B------:R-:W-:Y:S06]  /*2320*/  @P1 BRA `(.L_x_20) ;  /* 0x00000000001c1947 */ /* 0x000fec0003800000 */
[----:B------:R-:W-:-:S04]  /*2330*/  LEA.HI R2, R8, R8, RZ, 0x1 ;  /* 0x0000000808027211 */ /* 0x000fc800078f08ff */
[----:B------:R-:W-:-:S05]  /*2340*/  SHF.R.S32.HI R3, RZ, 0x1, R2 ;  /* 0x00000001ff037819 */ /* 0x000fca0000011402 */
[----:B------:R-:W-:Y:S02]  /*2350*/  IMAD.IADD R2, R8, 0x1, -R3 ;  /* 0x0000000108027824 */ /* 0x000fe400078e0a03 */
[----:B------:R-:W-:-:S03]  /*2360*/  IMAD R13, R3, 0x100000, R13 ;  /* 0x00100000030d7824 */ /* 0x000fc600078e020d */
[----:B------:R-:W-:Y:S01]  /*2370*/  LEA R3, R2, 0x3ff00000, 0x14 ;  /* 0x3ff0000002037811 */ /* 0x000fe200078ea0ff */
[----:B------:R-:W-:-:S06]  /*2380*/  IMAD.MOV.U32 R2, RZ, RZ, RZ ;  /* 0x000000ffff027224 */ /* 0x000fcc00078e00ff */
[----:B------:R-:W-:-:S11]  /*2390*/  DMUL R2, R12, R2 ;  /* 0x000000020c027228 */ /* 0x000fd60000000000 */
.L_x_20:
[----:B------:R-:W-:Y:S01]  /*23a0*/  DFMA R10, R10, R2, R2 ;  /* 0x000000020a0a722b */ /* 0x000fe20000000002 */
[----:B------:R-:W-:Y:S01]  /*23b0*/  IMAD.MOV.U32 R6, RZ, RZ, R0 ;  /* 0x000000ffff067224 */ /* 0x000fe200078e0000 */
[----:B------:R-:W-:Y:S01]  /*23c0*/  DSETP.NEU.AND P0, PT, |R2|, +INF , PT ;  /* 0x7ff000000200742a */ /* 0x000fe20003f0d200 */
[----:B------:R-:W-:-:S07]  /*23d0*/  IMAD.MOV.U32 R7, RZ, RZ, 0x0 ;  /* 0x00000000ff077424 */ /* 0x000fce00078e00ff */
[----:B------:R-:W-:Y:S02]  /*23e0*/  FSEL R2, R2, R10, !P0 ;  /* 0x0000000a02027208 */ /* 0x000fe40004000000 */
[----:B------:R-:W-:Y:S01]  /*23f0*/  FSEL R3, R3, R11, !P0 ;  /* 0x0000000b03037208 */ /* 0x000fe20004000000 */
[----:B------:R-:W-:Y:S06]  /*2400*/  RET.REL.NODEC R6 `(descend_adam_gpu) ;  /* 0xffffffd806fc7950 */ /* 0x000fec0003c3ffff */
.L_x_21:
[----:B------:R-:W-:-:S00]  /*2410*/  BRA `(.L_x_21) ;  /* 0xfffffffc00fc7947 */ /* 0x000fc0000383ffff */
[----:B------:R-:W-:-:S00]  /*2420*/  NOP ;  /* 0x0000000000007918 */ /* 0x000fc00000000000 */
        /* <DEDUP_REMOVED lines=13> */
.L_x_24:


//--------------------- .nv.shared.reserved.0     --------------------------
	.section	.nv.shared.reserved.0,"aw",@nobits
	.weak		__nv_reservedSMEM_offset_0_alias
	.size		__nv_reservedSMEM_offset_0_alias, 0, 64
	.other		__nv_reservedSMEM_offset_0_alias,@"STO_CUDA_RESERVED_SHARED STV_DEFAULT"
__nv_reservedSMEM_offset_0_alias:
	.zero		0
	.zero		64


//--------------------- .nv.constant0.descend_adam_gpu --------------------------
	.section	.nv.constant0.descend_adam_gpu,"a",@progbits
	.sectionflags	@""
	.align	4
.nv.constant0.descend_adam_gpu:
	.zero		976


//--------------------- SYMBOLS --------------------------

	.type		.nv.reservedSmem.offset0,@object
	.size		.nv.reservedSmem.offset0,0x4
